//
// Generated by NVIDIA NVVM Compiler
//
// Compiler Build ID: CL-36424714
// Cuda compilation tools, release 13.0, V13.0.88
// Based on NVVM 20.0.0
//

.version 9.0
.target sm_100
.address_size 64

	// .globl	_Z9KernelByNiiPhPii
// _ZZ16KernelReduction1iPiS_S_E8sdataMax has been demoted
// _ZZ16KernelReduction1iPiS_S_E8sdataMin has been demoted
// _ZZ16KernelReduction2iPiS_PfE8sdataMax has been demoted
// _ZZ16KernelReduction2iPiS_PfE8sdataMin has been demoted

.visible .entry _Z9KernelByNiiPhPii(
	.param .u32 _Z9KernelByNiiPhPii_param_0,
	.param .u32 _Z9KernelByNiiPhPii_param_1,
	.param .u64 .ptr .align 1 _Z9KernelByNiiPhPii_param_2,
	.param .u64 .ptr .align 1 _Z9KernelByNiiPhPii_param_3,
	.param .u32 _Z9KernelByNiiPhPii_param_4
)
{
	.reg .pred 	%p<4>;
	.reg .b16 	%rs<7>;
	.reg .b32 	%r<14>;
	.reg .b64 	%rd<5>;

	ld.param.u32 	%r3, [_Z9KernelByNiiPhPii_param_0];
	ld.param.u32 	%r4, [_Z9KernelByNiiPhPii_param_1];
	ld.param.u64 	%rd1, [_Z9KernelByNiiPhPii_param_2];
	ld.param.u32 	%r5, [_Z9KernelByNiiPhPii_param_4];
	mov.u32 	%r6, %ctaid.y;
	mov.u32 	%r7, %ntid.y;
	mov.u32 	%r8, %tid.y;
	mad.lo.s32 	%r1, %r6, %r7, %r8;
	mov.u32 	%r9, %ctaid.x;
	mov.u32 	%r10, %ntid.x;
	mov.u32 	%r11, %tid.x;
	mad.lo.s32 	%r2, %r9, %r10, %r11;
	setp.ge.s32 	%p1, %r1, %r4;
	setp.ge.s32 	%p2, %r2, %r5;
	or.pred  	%p3, %p1, %p2;
	@%p3 bra 	$L__BB0_2;
	cvta.to.global.u64 	%rd2, %rd1;
	mul.lo.s32 	%r12, %r1, %r3;
	mad.lo.s32 	%r13, %r2, 3, %r12;
	cvt.s64.s32 	%rd3, %r13;
	add.s64 	%rd4, %rd2, %rd3;
	ld.global.u8 	%rs1, [%rd4];
	ld.global.u8 	%rs2, [%rd4+1];
	add.s16 	%rs3, %rs2, %rs1;
	ld.global.u8 	%rs4, [%rd4+2];
	add.s16 	%rs5, %rs3, %rs4;
	mul.hi.u16 	%rs6, %rs5, 21846;
	st.global.u8 	[%rd4], %rs6;
$L__BB0_2:
	ret;

}
	// .globl	_Z12KernelSobel1iiPhPii
.visible .entry _Z12KernelSobel1iiPhPii(
	.param .u32 _Z12KernelSobel1iiPhPii_param_0,
	.param .u32 _Z12KernelSobel1iiPhPii_param_1,
	.param .u64 .ptr .align 1 _Z12KernelSobel1iiPhPii_param_2,
	.param .u64 .ptr .align 1 _Z12KernelSobel1iiPhPii_param_3,
	.param .u32 _Z12KernelSobel1iiPhPii_param_4
)
{
	.reg .pred 	%p<11>;
	.reg .b16 	%rs<5>;
	.reg .b32 	%r<43>;
	.reg .b64 	%rd<15>;
	.reg .b64 	%fd<6>;

	ld.param.u32 	%r3, [_Z12KernelSobel1iiPhPii_param_0];
	ld.param.u32 	%r4, [_Z12KernelSobel1iiPhPii_param_1];
	ld.param.u64 	%rd2, [_Z12KernelSobel1iiPhPii_param_2];
	ld.param.u64 	%rd3, [_Z12KernelSobel1iiPhPii_param_3];
	ld.param.u32 	%r5, [_Z12KernelSobel1iiPhPii_param_4];
	cvta.to.global.u64 	%rd1, %rd3;
	mov.u32 	%r6, %ctaid.y;
	mov.u32 	%r7, %ntid.y;
	mov.u32 	%r8, %tid.y;
	mad.lo.s32 	%r1, %r6, %r7, %r8;
	mov.u32 	%r9, %ctaid.x;
	mov.u32 	%r10, %ntid.x;
	mov.u32 	%r11, %tid.x;
	mad.lo.s32 	%r2, %r9, %r10, %r11;
	setp.ge.s32 	%p1, %r1, %r4;
	setp.ge.s32 	%p2, %r2, %r5;
	or.pred  	%p3, %p1, %p2;
	@%p3 bra 	$L__BB1_4;
	setp.eq.s32 	%p4, %r2, 0;
	setp.eq.s32 	%p5, %r1, 0;
	or.pred  	%p6, %p4, %p5;
	add.s32 	%r12, %r5, -1;
	setp.eq.s32 	%p7, %r2, %r12;
	or.pred  	%p8, %p6, %p7;
	add.s32 	%r13, %r4, -1;
	setp.eq.s32 	%p9, %r1, %r13;
	or.pred  	%p10, %p8, %p9;
	@%p10 bra 	$L__BB1_3;
	cvta.to.global.u64 	%rd6, %rd2;
	add.s32 	%r16, %r1, -1;
	mul.lo.s32 	%r17, %r2, 3;
	mad.lo.s32 	%r18, %r16, %r3, %r17;
	add.s32 	%r19, %r18, -3;
	cvt.s64.s32 	%rd7, %r19;
	add.s64 	%rd8, %rd6, %rd7;
	ld.global.u8 	%r20, [%rd8];
	cvt.s64.s32 	%rd9, %r3;
	add.s64 	%rd10, %rd8, %rd9;
	ld.global.u8 	%rs1, [%rd10];
	mul.wide.u16 	%r21, %rs1, 2;
	mad.lo.s32 	%r22, %r1, %r3, %r3;
	add.s32 	%r23, %r17, %r22;
	add.s32 	%r24, %r23, 3;
	cvt.s64.s32 	%rd11, %r24;
	add.s64 	%rd12, %rd6, %rd11;
	ld.global.u8 	%r25, [%rd12];
	add.s32 	%r26, %r25, %r20;
	add.s32 	%r27, %r21, %r26;
	ld.global.u8 	%r28, [%rd8+6];
	sub.s32 	%r29, %r28, %r27;
	ld.global.u8 	%rs2, [%rd10+6];
	mul.wide.u16 	%r30, %rs2, 2;
	add.s32 	%r31, %r29, %r30;
	add.s32 	%r32, %r31, %r25;
	cvt.rn.f64.s32 	%fd1, %r32;
	ld.global.u8 	%r33, [%rd12+-6];
	ld.global.u8 	%rs3, [%rd8+3];
	ld.global.u8 	%rs4, [%rd12+-3];
	mul.wide.u16 	%r34, %rs4, 2;
	mul.wide.u16 	%r35, %rs3, 2;
	add.s32 	%r36, %r35, %r20;
	add.s32 	%r37, %r34, %r33;
	add.s32 	%r38, %r36, %r28;
	sub.s32 	%r39, %r37, %r38;
	add.s32 	%r40, %r39, %r25;
	cvt.rn.f64.s32 	%fd2, %r40;
	mul.f64 	%fd3, %fd2, %fd2;
	fma.rn.f64 	%fd4, %fd1, %fd1, %fd3;
	sqrt.rn.f64 	%fd5, %fd4;
	cvt.rzi.s32.f64 	%r41, %fd5;
	mad.lo.s32 	%r42, %r5, %r1, %r2;
	mul.wide.s32 	%rd13, %r42, 4;
	add.s64 	%rd14, %rd1, %rd13;
	st.global.u32 	[%rd14], %r41;
	bra.uni 	$L__BB1_4;
$L__BB1_3:
	mad.lo.s32 	%r14, %r5, %r1, %r2;
	mul.wide.s32 	%rd4, %r14, 4;
	add.s64 	%rd5, %rd1, %rd4;
	mov.b32 	%r15, 0;
	st.global.u32 	[%rd5], %r15;
$L__BB1_4:
	ret;

}
	// .globl	_Z16KernelReduction1iPiS_S_
.visible .entry _Z16KernelReduction1iPiS_S_(
	.param .u32 _Z16KernelReduction1iPiS_S__param_0,
	.param .u64 .ptr .align 1 _Z16KernelReduction1iPiS_S__param_1,
	.param .u64 .ptr .align 1 _Z16KernelReduction1iPiS_S__param_2,
	.param .u64 .ptr .align 1 _Z16KernelReduction1iPiS_S__param_3
)
{
	.reg .pred 	%p<29>;
	.reg .b32 	%r<102>;
	.reg .b64 	%rd<14>;
	// demoted variable
	.shared .align 4 .b8 _ZZ16KernelReduction1iPiS_S_E8sdataMax[4096];
	// demoted variable
	.shared .align 4 .b8 _ZZ16KernelReduction1iPiS_S_E8sdataMin[4096];
	ld.param.u32 	%r34, [_Z16KernelReduction1iPiS_S__param_0];
	ld.param.u64 	%rd4, [_Z16KernelReduction1iPiS_S__param_1];
	ld.param.u64 	%rd2, [_Z16KernelReduction1iPiS_S__param_2];
	ld.param.u64 	%rd3, [_Z16KernelReduction1iPiS_S__param_3];
	cvta.to.global.u64 	%rd1, %rd4;
	mov.u32 	%r1, %tid.x;
	mov.u32 	%r2, %ctaid.x;
	mov.u32 	%r101, %ntid.x;
	shl.b32 	%r4, %r101, 1;
	mad.lo.s32 	%r89, %r4, %r2, %r1;
	shl.b32 	%r35, %r1, 2;
	mov.u32 	%r36, _ZZ16KernelReduction1iPiS_S_E8sdataMax;
	add.s32 	%r6, %r36, %r35;
	mov.b32 	%r37, 0;
	st.shared.u32 	[%r6], %r37;
	mov.u32 	%r38, _ZZ16KernelReduction1iPiS_S_E8sdataMin;
	add.s32 	%r7, %r38, %r35;
	mov.b32 	%r39, 2147483647;
	st.shared.u32 	[%r7], %r39;
	setp.ge.u32 	%p1, %r89, %r34;
	@%p1 bra 	$L__BB2_14;
	mov.u32 	%r42, %nctaid.x;
	mul.lo.s32 	%r8, %r4, %r42;
	mov.b32 	%r100, 0;
	mov.b32 	%r99, 2147483647;
$L__BB2_2:
	mul.wide.u32 	%rd5, %r89, 4;
	add.s64 	%rd6, %rd1, %rd5;
	ld.global.u32 	%r14, [%rd6];
	setp.lt.s32 	%p2, %r14, 0;
	@%p2 bra 	$L__BB2_7;
	setp.ge.s32 	%p3, %r100, %r14;
	@%p3 bra 	$L__BB2_5;
	st.shared.u32 	[%r6], %r14;
	mov.u32 	%r100, %r14;
$L__BB2_5:
	setp.le.s32 	%p4, %r99, %r14;
	@%p4 bra 	$L__BB2_7;
	st.shared.u32 	[%r7], %r14;
	mov.u32 	%r99, %r14;
$L__BB2_7:
	add.s32 	%r21, %r89, %r101;
	setp.ge.u32 	%p5, %r21, %r34;
	@%p5 bra 	$L__BB2_13;
	mul.wide.u32 	%rd7, %r21, 4;
	add.s64 	%rd8, %rd1, %rd7;
	ld.global.u32 	%r22, [%rd8];
	setp.lt.s32 	%p6, %r22, 0;
	@%p6 bra 	$L__BB2_13;
	setp.ge.s32 	%p7, %r100, %r22;
	@%p7 bra 	$L__BB2_11;
	st.shared.u32 	[%r6], %r22;
	mov.u32 	%r100, %r22;
$L__BB2_11:
	setp.le.s32 	%p8, %r99, %r22;
	@%p8 bra 	$L__BB2_13;
	st.shared.u32 	[%r7], %r22;
	mov.u32 	%r99, %r22;
$L__BB2_13:
	add.s32 	%r89, %r89, %r8;
	setp.lt.u32 	%p9, %r89, %r34;
	@%p9 bra 	$L__BB2_2;
$L__BB2_14:
	bar.sync 	0;
	setp.lt.u32 	%p10, %r101, 66;
	@%p10 bra 	$L__BB2_21;
$L__BB2_15:
	mov.u32 	%r29, %r101;
	shr.u32 	%r101, %r29, 1;
	setp.ge.u32 	%p11, %r1, %r101;
	@%p11 bra 	$L__BB2_20;
	ld.shared.u32 	%r43, [%r6];
	shl.b32 	%r31, %r101, 2;
	add.s32 	%r44, %r6, %r31;
	ld.shared.u32 	%r32, [%r44];
	setp.ge.s32 	%p12, %r43, %r32;
	@%p12 bra 	$L__BB2_18;
	st.shared.u32 	[%r6], %r32;
$L__BB2_18:
	ld.shared.u32 	%r45, [%r7];
	add.s32 	%r46, %r7, %r31;
	ld.shared.u32 	%r33, [%r46];
	setp.le.s32 	%p13, %r45, %r33;
	@%p13 bra 	$L__BB2_20;
	st.shared.u32 	[%r7], %r33;
$L__BB2_20:
	bar.sync 	0;
	setp.gt.u32 	%p14, %r29, 131;
	@%p14 bra 	$L__BB2_15;
$L__BB2_21:
	setp.gt.u32 	%p15, %r1, 31;
	@%p15 bra 	$L__BB2_48;
	ld.volatile.shared.u32 	%r47, [%r6];
	ld.volatile.shared.u32 	%r48, [%r6+128];
	setp.ge.s32 	%p16, %r47, %r48;
	@%p16 bra 	$L__BB2_24;
	ld.volatile.shared.u32 	%r49, [%r6+128];
	st.volatile.shared.u32 	[%r6], %r49;
$L__BB2_24:
	ld.volatile.shared.u32 	%r50, [%r6];
	ld.volatile.shared.u32 	%r51, [%r6+64];
	setp.ge.s32 	%p17, %r50, %r51;
	@%p17 bra 	$L__BB2_26;
	ld.volatile.shared.u32 	%r52, [%r6+64];
	st.volatile.shared.u32 	[%r6], %r52;
$L__BB2_26:
	ld.volatile.shared.u32 	%r53, [%r6];
	ld.volatile.shared.u32 	%r54, [%r6+32];
	setp.ge.s32 	%p18, %r53, %r54;
	@%p18 bra 	$L__BB2_28;
	ld.volatile.shared.u32 	%r55, [%r6+32];
	st.volatile.shared.u32 	[%r6], %r55;
$L__BB2_28:
	ld.volatile.shared.u32 	%r56, [%r6];
	ld.volatile.shared.u32 	%r57, [%r6+16];
	setp.ge.s32 	%p19, %r56, %r57;
	@%p19 bra 	$L__BB2_30;
	ld.volatile.shared.u32 	%r58, [%r6+16];
	st.volatile.shared.u32 	[%r6], %r58;
$L__BB2_30:
	ld.volatile.shared.u32 	%r59, [%r6];
	ld.volatile.shared.u32 	%r60, [%r6+8];
	setp.ge.s32 	%p20, %r59, %r60;
	@%p20 bra 	$L__BB2_32;
	ld.volatile.shared.u32 	%r61, [%r6+8];
	st.volatile.shared.u32 	[%r6], %r61;
$L__BB2_32:
	ld.volatile.shared.u32 	%r62, [%r6];
	ld.volatile.shared.u32 	%r63, [%r6+4];
	setp.ge.s32 	%p21, %r62, %r63;
	@%p21 bra 	$L__BB2_34;
	ld.volatile.shared.u32 	%r64, [%r6+4];
	st.volatile.shared.u32 	[%r6], %r64;
$L__BB2_34:
	ld.volatile.shared.u32 	%r65, [%r7];
	ld.volatile.shared.u32 	%r66, [%r7+128];
	setp.ge.s32 	%p22, %r65, %r66;
	@%p22 bra 	$L__BB2_36;
	ld.volatile.shared.u32 	%r67, [%r7+128];
	st.volatile.shared.u32 	[%r7], %r67;
$L__BB2_36:
	ld.volatile.shared.u32 	%r68, [%r7];
	ld.volatile.shared.u32 	%r69, [%r7+64];
	setp.ge.s32 	%p23, %r68, %r69;
	@%p23 bra 	$L__BB2_38;
	ld.volatile.shared.u32 	%r70, [%r7+64];
	st.volatile.shared.u32 	[%r7], %r70;
$L__BB2_38:
	ld.volatile.shared.u32 	%r71, [%r7];
	ld.volatile.shared.u32 	%r72, [%r7+32];
	setp.ge.s32 	%p24, %r71, %r72;
	@%p24 bra 	$L__BB2_40;
	ld.volatile.shared.u32 	%r73, [%r7+32];
	st.volatile.shared.u32 	[%r7], %r73;
$L__BB2_40:
	ld.volatile.shared.u32 	%r74, [%r7];
	ld.volatile.shared.u32 	%r75, [%r7+16];
	setp.ge.s32 	%p25, %r74, %r75;
	@%p25 bra 	$L__BB2_42;
	ld.volatile.shared.u32 	%r76, [%r7+16];
	st.volatile.shared.u32 	[%r7], %r76;
$L__BB2_42:
	ld.volatile.shared.u32 	%r77, [%r7];
	ld.volatile.shared.u32 	%r78, [%r7+8];
	setp.ge.s32 	%p26, %r77, %r78;
	@%p26 bra 	$L__BB2_44;
	ld.volatile.shared.u32 	%r79, [%r7+8];
	st.volatile.shared.u32 	[%r7], %r79;
$L__BB2_44:
	ld.volatile.shared.u32 	%r80, [%r7];
	ld.volatile.shared.u32 	%r81, [%r7+4];
	setp.ge.s32 	%p27, %r80, %r81;
	@%p27 bra 	$L__BB2_46;
	ld.volatile.shared.u32 	%r82, [%r7+4];
	st.volatile.shared.u32 	[%r7], %r82;
$L__BB2_46:
	setp.ne.s32 	%p28, %r1, 0;
	@%p28 bra 	$L__BB2_48;
	ld.shared.u32 	%r83, [_ZZ16KernelReduction1iPiS_S_E8sdataMax];
	cvta.to.global.u64 	%rd9, %rd3;
	mul.wide.u32 	%rd10, %r2, 4;
	add.s64 	%rd11, %rd9, %rd10;
	st.global.u32 	[%rd11], %r83;
	ld.shared.u32 	%r84, [_ZZ16KernelReduction1iPiS_S_E8sdataMin];
	cvta.to.global.u64 	%rd12, %rd2;
	add.s64 	%rd13, %rd12, %rd10;
	st.global.u32 	[%rd13], %r84;
$L__BB2_48:
	ret;

}
	// .globl	_Z16KernelReduction2iPiS_Pf
.visible .entry _Z16KernelReduction2iPiS_Pf(
	.param .u32 _Z16KernelReduction2iPiS_Pf_param_0,
	.param .u64 .ptr .align 1 _Z16KernelReduction2iPiS_Pf_param_1,
	.param .u64 .ptr .align 1 _Z16KernelReduction2iPiS_Pf_param_2,
	.param .u64 .ptr .align 1 _Z16KernelReduction2iPiS_Pf_param_3
)
{
	.reg .pred 	%p<27>;
	.reg .b32 	%r<89>;
	.reg .b32 	%f<4>;
	.reg .b64 	%rd<15>;
	// demoted variable
	.shared .align 4 .b8 _ZZ16KernelReduction2iPiS_PfE8sdataMax[4096];
	// demoted variable
	.shared .align 4 .b8 _ZZ16KernelReduction2iPiS_PfE8sdataMin[4096];
	ld.param.u32 	%r27, [_Z16KernelReduction2iPiS_Pf_param_0];
	ld.param.u64 	%rd4, [_Z16KernelReduction2iPiS_Pf_param_1];
	ld.param.u64 	%rd5, [_Z16KernelReduction2iPiS_Pf_param_2];
	ld.param.u64 	%rd3, [_Z16KernelReduction2iPiS_Pf_param_3];
	cvta.to.global.u64 	%rd1, %rd4;
	cvta.to.global.u64 	%rd2, %rd5;
	mov.u32 	%r1, %tid.x;
	mov.u32 	%r28, %ctaid.x;
	mov.u32 	%r88, %ntid.x;
	shl.b32 	%r3, %r88, 1;
	mad.lo.s32 	%r82, %r3, %r28, %r1;
	shl.b32 	%r29, %r1, 2;
	mov.u32 	%r30, _ZZ16KernelReduction2iPiS_PfE8sdataMax;
	add.s32 	%r5, %r30, %r29;
	mov.b32 	%r31, 0;
	st.shared.u32 	[%r5], %r31;
	mov.u32 	%r32, _ZZ16KernelReduction2iPiS_PfE8sdataMin;
	add.s32 	%r6, %r32, %r29;
	mov.b32 	%r33, 2147483647;
	st.shared.u32 	[%r6], %r33;
	setp.ge.u32 	%p1, %r82, %r27;
	@%p1 bra 	$L__BB3_12;
	mov.u32 	%r36, %nctaid.x;
	mul.lo.s32 	%r7, %r3, %r36;
	mov.b32 	%r81, 0;
	mov.b32 	%r86, 2147483647;
$L__BB3_2:
	mul.wide.u32 	%rd6, %r82, 4;
	add.s64 	%rd7, %rd2, %rd6;
	ld.global.u32 	%r11, [%rd7];
	setp.ge.s32 	%p2, %r81, %r11;
	@%p2 bra 	$L__BB3_4;
	st.shared.u32 	[%r5], %r11;
	mov.u32 	%r81, %r11;
$L__BB3_4:
	add.s64 	%rd9, %rd1, %rd6;
	ld.global.u32 	%r13, [%rd9];
	setp.le.s32 	%p3, %r86, %r13;
	@%p3 bra 	$L__BB3_6;
	st.shared.u32 	[%r6], %r13;
	mov.u32 	%r86, %r13;
$L__BB3_6:
	add.s32 	%r15, %r82, %r88;
	setp.ge.u32 	%p4, %r15, %r27;
	@%p4 bra 	$L__BB3_11;
	mul.wide.u32 	%rd10, %r15, 4;
	add.s64 	%rd11, %rd2, %rd10;
	ld.global.u32 	%r16, [%rd11];
	setp.ge.s32 	%p5, %r81, %r16;
	@%p5 bra 	$L__BB3_9;
	st.shared.u32 	[%r5], %r16;
	mov.u32 	%r81, %r16;
$L__BB3_9:
	add.s64 	%rd13, %rd1, %rd10;
	ld.global.u32 	%r18, [%rd13];
	setp.le.s32 	%p6, %r86, %r18;
	@%p6 bra 	$L__BB3_11;
	st.shared.u32 	[%r6], %r18;
	mov.u32 	%r86, %r18;
$L__BB3_11:
	add.s32 	%r82, %r82, %r7;
	setp.lt.u32 	%p7, %r82, %r27;
	@%p7 bra 	$L__BB3_2;
$L__BB3_12:
	bar.sync 	0;
	setp.lt.u32 	%p8, %r88, 66;
	@%p8 bra 	$L__BB3_19;
$L__BB3_13:
	mov.u32 	%r22, %r88;
	shr.u32 	%r88, %r22, 1;
	setp.ge.u32 	%p9, %r1, %r88;
	@%p9 bra 	$L__BB3_18;
	ld.shared.u32 	%r37, [%r5];
	shl.b32 	%r24, %r88, 2;
	add.s32 	%r38, %r5, %r24;
	ld.shared.u32 	%r25, [%r38];
	setp.ge.s32 	%p10, %r37, %r25;
	@%p10 bra 	$L__BB3_16;
	st.shared.u32 	[%r5], %r25;
$L__BB3_16:
	ld.shared.u32 	%r39, [%r6];
	add.s32 	%r40, %r6, %r24;
	ld.shared.u32 	%r26, [%r40];
	setp.le.s32 	%p11, %r39, %r26;
	@%p11 bra 	$L__BB3_18;
	st.shared.u32 	[%r6], %r26;
$L__BB3_18:
	bar.sync 	0;
	setp.gt.u32 	%p12, %r22, 131;
	@%p12 bra 	$L__BB3_13;
$L__BB3_19:
	setp.gt.u32 	%p13, %r1, 31;
	@%p13 bra 	$L__BB3_46;
	ld.volatile.shared.u32 	%r41, [%r5];
	ld.volatile.shared.u32 	%r42, [%r5+128];
	setp.ge.s32 	%p14, %r41, %r42;
	@%p14 bra 	$L__BB3_22;
	ld.volatile.shared.u32 	%r43, [%r5+128];
	st.volatile.shared.u32 	[%r5], %r43;
$L__BB3_22:
	ld.volatile.shared.u32 	%r44, [%r5];
	ld.volatile.shared.u32 	%r45, [%r5+64];
	setp.ge.s32 	%p15, %r44, %r45;
	@%p15 bra 	$L__BB3_24;
	ld.volatile.shared.u32 	%r46, [%r5+64];
	st.volatile.shared.u32 	[%r5], %r46;
$L__BB3_24:
	ld.volatile.shared.u32 	%r47, [%r5];
	ld.volatile.shared.u32 	%r48, [%r5+32];
	setp.ge.s32 	%p16, %r47, %r48;
	@%p16 bra 	$L__BB3_26;
	ld.volatile.shared.u32 	%r49, [%r5+32];
	st.volatile.shared.u32 	[%r5], %r49;
$L__BB3_26:
	ld.volatile.shared.u32 	%r50, [%r5];
	ld.volatile.shared.u32 	%r51, [%r5+16];
	setp.ge.s32 	%p17, %r50, %r51;
	@%p17 bra 	$L__BB3_28;
	ld.volatile.shared.u32 	%r52, [%r5+16];
	st.volatile.shared.u32 	[%r5], %r52;
$L__BB3_28:
	ld.volatile.shared.u32 	%r53, [%r5];
	ld.volatile.shared.u32 	%r54, [%r5+8];
	setp.ge.s32 	%p18, %r53, %r54;
	@%p18 bra 	$L__BB3_30;
	ld.volatile.shared.u32 	%r55, [%r5+8];
	st.volatile.shared.u32 	[%r5], %r55;
$L__BB3_30:
	ld.volatile.shared.u32 	%r56, [%r5];
	ld.volatile.shared.u32 	%r57, [%r5+4];
	setp.ge.s32 	%p19, %r56, %r57;
	@%p19 bra 	$L__BB3_32;
	ld.volatile.shared.u32 	%r58, [%r5+4];
	st.volatile.shared.u32 	[%r5], %r58;
$L__BB3_32:
	ld.volatile.shared.u32 	%r59, [%r6];
	ld.volatile.shared.u32 	%r60, [%r6+128];
	setp.ge.s32 	%p20, %r59, %r60;
	@%p20 bra 	$L__BB3_34;
	ld.volatile.shared.u32 	%r61, [%r6+128];
	st.volatile.shared.u32 	[%r6], %r61;
$L__BB3_34:
	ld.volatile.shared.u32 	%r62, [%r6];
	ld.volatile.shared.u32 	%r63, [%r6+64];
	setp.ge.s32 	%p21, %r62, %r63;
	@%p21 bra 	$L__BB3_36;
	ld.volatile.shared.u32 	%r64, [%r6+64];
	st.volatile.shared.u32 	[%r6], %r64;
$L__BB3_36:
	ld.volatile.shared.u32 	%r65, [%r6];
	ld.volatile.shared.u32 	%r66, [%r6+32];
	setp.ge.s32 	%p22, %r65, %r66;
	@%p22 bra 	$L__BB3_38;
	ld.volatile.shared.u32 	%r67, [%r6+32];
	st.volatile.shared.u32 	[%r6], %r67;
$L__BB3_38:
	ld.volatile.shared.u32 	%r68, [%r6];
	ld.volatile.shared.u32 	%r69, [%r6+16];
	setp.ge.s32 	%p23, %r68, %r69;
	@%p23 bra 	$L__BB3_40;
	ld.volatile.shared.u32 	%r70, [%r6+16];
	st.volatile.shared.u32 	[%r6], %r70;
$L__BB3_40:
	ld.volatile.shared.u32 	%r71, [%r6];
	ld.volatile.shared.u32 	%r72, [%r6+8];
	setp.ge.s32 	%p24, %r71, %r72;
	@%p24 bra 	$L__BB3_42;
	ld.volatile.shared.u32 	%r73, [%r6+8];
	st.volatile.shared.u32 	[%r6], %r73;
$L__BB3_42:
	ld.volatile.shared.u32 	%r74, [%r6];
	ld.volatile.shared.u32 	%r75, [%r6+4];
	setp.ge.s32 	%p25, %r74, %r75;
	@%p25 bra 	$L__BB3_44;
	ld.volatile.shared.u32 	%r76, [%r6+4];
	st.volatile.shared.u32 	[%r6], %r76;
$L__BB3_44:
	setp.ne.s32 	%p26, %r1, 0;
	@%p26 bra 	$L__BB3_46;
	ld.shared.u32 	%r77, [_ZZ16KernelReduction2iPiS_PfE8sdataMax];
	ld.shared.u32 	%r78, [_ZZ16KernelReduction2iPiS_PfE8sdataMin];
	sub.s32 	%r79, %r77, %r78;
	cvt.rn.f32.s32 	%f1, %r79;
	mov.f32 	%f2, 0f437F0000;
	div.rn.f32 	%f3, %f2, %f1;
	cvta.to.global.u64 	%rd14, %rd3;
	st.global.f32 	[%rd14], %f3;
$L__BB3_46:
	ret;

}
	// .globl	_Z12KernelSobel2iiPhPiiPf
.visible .entry _Z12KernelSobel2iiPhPiiPf(
	.param .u32 _Z12KernelSobel2iiPhPiiPf_param_0,
	.param .u32 _Z12KernelSobel2iiPhPiiPf_param_1,
	.param .u64 .ptr .align 1 _Z12KernelSobel2iiPhPiiPf_param_2,
	.param .u64 .ptr .align 1 _Z12KernelSobel2iiPhPiiPf_param_3,
	.param .u32 _Z12KernelSobel2iiPhPiiPf_param_4,
	.param .u64 .ptr .align 1 _Z12KernelSobel2iiPhPiiPf_param_5
)
{
	.reg .pred 	%p<11>;
	.reg .b16 	%rs<3>;
	.reg .b32 	%r<21>;
	.reg .b32 	%f<4>;
	.reg .b64 	%rd<13>;

	ld.param.u32 	%r3, [_Z12KernelSobel2iiPhPiiPf_param_0];
	ld.param.u32 	%r4, [_Z12KernelSobel2iiPhPiiPf_param_1];
	ld.param.u64 	%rd4, [_Z12KernelSobel2iiPhPiiPf_param_2];
	ld.param.u64 	%rd2, [_Z12KernelSobel2iiPhPiiPf_param_3];
	ld.param.u32 	%r5, [_Z12KernelSobel2iiPhPiiPf_param_4];
	ld.param.u64 	%rd3, [_Z12KernelSobel2iiPhPiiPf_param_5];
	cvta.to.global.u64 	%rd1, %rd4;
	mov.u32 	%r6, %ctaid.y;
	mov.u32 	%r7, %ntid.y;
	mov.u32 	%r8, %tid.y;
	mad.lo.s32 	%r1, %r6, %r7, %r8;
	mov.u32 	%r9, %ctaid.x;
	mov.u32 	%r10, %ntid.x;
	mov.u32 	%r11, %tid.x;
	mad.lo.s32 	%r2, %r9, %r10, %r11;
	setp.ge.s32 	%p1, %r1, %r4;
	setp.ge.s32 	%p2, %r2, %r5;
	or.pred  	%p3, %p1, %p2;
	@%p3 bra 	$L__BB4_4;
	setp.eq.s32 	%p4, %r2, 0;
	setp.eq.s32 	%p5, %r1, 0;
	or.pred  	%p6, %p4, %p5;
	add.s32 	%r12, %r5, -1;
	setp.eq.s32 	%p7, %r2, %r12;
	or.pred  	%p8, %p6, %p7;
	add.s32 	%r13, %r4, -1;
	setp.eq.s32 	%p9, %r1, %r13;
	or.pred  	%p10, %p8, %p9;
	@%p10 bra 	$L__BB4_3;
	mad.lo.s32 	%r16, %r5, %r1, %r2;
	cvta.to.global.u64 	%rd7, %rd2;
	mul.wide.s32 	%rd8, %r16, 4;
	add.s64 	%rd9, %rd7, %rd8;
	ld.global.u32 	%r17, [%rd9];
	cvt.rn.f32.s32 	%f1, %r17;
	cvta.to.global.u64 	%rd10, %rd3;
	ld.global.f32 	%f2, [%rd10];
	mul.f32 	%f3, %f2, %f1;
	cvt.rzi.u32.f32 	%r18, %f3;
	cvt.u16.u32 	%rs2, %r18;
	mul.lo.s32 	%r19, %r1, %r3;
	mad.lo.s32 	%r20, %r2, 3, %r19;
	cvt.s64.s32 	%rd11, %r20;
	add.s64 	%rd12, %rd1, %rd11;
	st.global.u8 	[%rd12+2], %rs2;
	st.global.u8 	[%rd12+1], %rs2;
	st.global.u8 	[%rd12], %rs2;
	bra.uni 	$L__BB4_4;
$L__BB4_3:
	mul.lo.s32 	%r14, %r1, %r3;
	mad.lo.s32 	%r15, %r2, 3, %r14;
	cvt.s64.s32 	%rd5, %r15;
	add.s64 	%rd6, %rd1, %rd5;
	mov.b16 	%rs1, 0;
	st.global.u8 	[%rd6+2], %rs1;
	st.global.u8 	[%rd6+1], %rs1;
	st.global.u8 	[%rd6], %rs1;
$L__BB4_4:
	ret;

}


// ===== COMPILED SASS (sm_100) =====

	.target	sm_100

	.elftype	@"ET_EXEC"


//--------------------- .note.nv.tkinfo           --------------------------
	.section	.note.nv.tkinfo,"",@"SHT_NOTE"
	.sectionflags	@"SHF_NOTE_NV_TKINFO"
	.tkinfo
        /*0018*/ 	.word	0x00000002
        /*0030*/ 	.string	""
        /*0030*/ 	.string	"ptxas"
        /*0030*/ 	.string	"Cuda compilation tools, release 13.0, V13.0.88"
        /*0030*/ 	.string	"Build cuda_13.0.r13.0/compiler.36424714_0"
        /*0030*/ 	.string	"-arch sm_100 -m 64 "



//--------------------- .note.nv.cuinfo           --------------------------
	.section	.note.nv.cuinfo,"",@"SHT_NOTE"
	.sectionflags	@"SHF_NOTE_NV_CUINFO"
        /*0018*/ 	.short	0x0002
        /*001a*/ 	.short	0x0064
        /*001c*/ 	.short	0x0082
	.zero		2


//--------------------- .nv.info                  --------------------------
	.section	.nv.info,"",@"SHT_CUDA_INFO"
	.align	4


	//----- nvinfo : EIATTR_REGCOUNT
	.align		4
        /*0000*/ 	.byte	0x04, 0x2f
        /*0002*/ 	.short	(.L_1 - .L_0)
	.align		4
.L_0:
        /*0004*/ 	.word	index@(_Z9KernelByNiiPhPii)
        /*0008*/ 	.word	0x00000008


	//----- nvinfo : EIATTR_FRAME_SIZE
	.align		4
.L_1:
        /*000c*/ 	.byte	0x04, 0x11
        /*000e*/ 	.short	(.L_3 - .L_2)
	.align		4
.L_2:
        /*0010*/ 	.word	index@(_Z9KernelByNiiPhPii)
        /*0014*/ 	.word	0x00000000


	//----- nvinfo : EIATTR_REGCOUNT
	.align		4
.L_3:
        /*0018*/ 	.byte	0x04, 0x2f
        /*001a*/ 	.short	(.L_5 - .L_4)
	.align		4
.L_4:
        /*001c*/ 	.word	index@(_Z12KernelSobel1iiPhPii)
        /*0020*/ 	.word	0x00000016


	//----- nvinfo : EIATTR_FRAME_SIZE
	.align		4
.L_5:
        /*0024*/ 	.byte	0x04, 0x11
        /*0026*/ 	.short	(.L_7 - .L_6)
	.align		4
.L_6:
        /*0028*/ 	.word	index@($__internal_1_$__cuda_sm20_dsqrt_rn_f64_mediumpath_v1)
        /*002c*/ 	.word	0x00000000


	//----- nvinfo : EIATTR_FRAME_SIZE
	.align		4
.L_7:
        /*0030*/ 	.byte	0x04, 0x11
        /*0032*/ 	.short	(.L_9 - .L_8)
	.align		4
.L_8:
        /*0034*/ 	.word	index@(_Z12KernelSobel1iiPhPii)
        /*0038*/ 	.word	0x00000000


	//----- nvinfo : EIATTR_REGCOUNT
	.align		4
.L_9:
        /*003c*/ 	.byte	0x04, 0x2f
        /*003e*/ 	.short	(.L_11 - .L_10)
	.align		4
.L_10:
        /*0040*/ 	.word	index@(_Z16KernelReduction1iPiS_S_)
        /*0044*/ 	.word	0x00000012


	//----- nvinfo : EIATTR_FRAME_SIZE
	.align		4
.L_11:
        /*0048*/ 	.byte	0x04, 0x11
        /*004a*/ 	.short	(.L_13 - .L_12)
	.align		4
.L_12:
        /*004c*/ 	.word	index@(_Z16KernelReduction1iPiS_S_)
        /*0050*/ 	.word	0x00000000


	//----- nvinfo : EIATTR_REGCOUNT
	.align		4
.L_13:
        /*0054*/ 	.byte	0x04, 0x2f
        /*0056*/ 	.short	(.L_15 - .L_14)
	.align		4
.L_14:
        /*0058*/ 	.word	index@(_Z16KernelReduction2iPiS_Pf)
        /*005c*/ 	.word	0x00000015


	//----- nvinfo : EIATTR_FRAME_SIZE
	.align		4
.L_15:
        /*0060*/ 	.byte	0x04, 0x11
        /*0062*/ 	.short	(.L_17 - .L_16)
	.align		4
.L_16:
        /*0064*/ 	.word	index@($__internal_0_$__cuda_sm3x_div_rn_noftz_f32_slowpath)
        /*0068*/ 	.word	0x00000000


	//----- nvinfo : EIATTR_FRAME_SIZE
	.align		4
.L_17:
        /*006c*/ 	.byte	0x04, 0x11
        /*006e*/ 	.short	(.L_19 - .L_18)
	.align		4
.L_18:
        /*0070*/ 	.word	index@(_Z16KernelReduction2iPiS_Pf)
        /*0074*/ 	.word	0x00000000


	//----- nvinfo : EIATTR_REGCOUNT
	.align		4
.L_19:
        /*0078*/ 	.byte	0x04, 0x2f
        /*007a*/ 	.short	(.L_21 - .L_20)
	.align		4
.L_20:
        /*007c*/ 	.word	index@(_Z12KernelSobel2iiPhPiiPf)
        /*0080*/ 	.word	0x0000000c


	//----- nvinfo : EIATTR_FRAME_SIZE
	.align		4
.L_21:
        /*0084*/ 	.byte	0x04, 0x11
        /*0086*/ 	.short	(.L_23 - .L_22)
	.align		4
.L_22:
        /*0088*/ 	.word	index@(_Z12KernelSobel2iiPhPiiPf)
        /*008c*/ 	.word	0x00000000


	//----- nvinfo : EIATTR_MIN_STACK_SIZE
	.align		4
.L_23:
        /*0090*/ 	.byte	0x04, 0x12
        /*0092*/ 	.short	(.L_25 - .L_24)
	.align		4
.L_24:
        /*0094*/ 	.word	index@(_Z12KernelSobel2iiPhPiiPf)
        /*0098*/ 	.word	0x00000000


	//----- nvinfo : EIATTR_MIN_STACK_SIZE
	.align		4
.L_25:
        /*009c*/ 	.byte	0x04, 0x12
        /*009e*/ 	.short	(.L_27 - .L_26)
	.align		4
.L_26:
        /*00a0*/ 	.word	index@(_Z16KernelReduction2iPiS_Pf)
        /*00a4*/ 	.word	0x00000000


	//----- nvinfo : EIATTR_MIN_STACK_SIZE
	.align		4
.L_27:
        /*00a8*/ 	.byte	0x04, 0x12
        /*00aa*/ 	.short	(.L_29 - .L_28)
	.align		4
.L_28:
        /*00ac*/ 	.word	index@(_Z16KernelReduction1iPiS_S_)
        /*00b0*/ 	.word	0x00000000


	//----- nvinfo : EIATTR_MIN_STACK_SIZE
	.align		4
.L_29:
        /*00b4*/ 	.byte	0x04, 0x12
        /*00b6*/ 	.short	(.L_31 - .L_30)
	.align		4
.L_30:
        /*00b8*/ 	.word	index@(_Z12KernelSobel1iiPhPii)
        /*00bc*/ 	.word	0x00000000


	//----- nvinfo : EIATTR_MIN_STACK_SIZE
	.align		4
.L_31:
        /*00c0*/ 	.byte	0x04, 0x12
        /*00c2*/ 	.short	(.L_33 - .L_32)
	.align		4
.L_32:
        /*00c4*/ 	.word	index@(_Z9KernelByNiiPhPii)
        /*00c8*/ 	.word	0x00000000
.L_33:


//--------------------- .nv.compat                --------------------------
	.section	.nv.compat,"",@"SHT_CUDA_COMPAT_INFO"
	.align	4
        /*0000*/ 	.byte	0x02, 0x09, 0x00, 0x00, 0x02, 0x02, 0x01, 0x00, 0x02, 0x05, 0x05, 0x00, 0x03, 0x07, 0x01, 0x01
        /*0010*/ 	.byte	0x02, 0x03, 0x00, 0x00, 0x02, 0x06, 0x01, 0x00, 0x04, 0x0b, 0x08, 0x00, 0x01, 0x00, 0x00, 0x00
        /*0020*/ 	.byte	0x00, 0x00, 0x00, 0x00


//--------------------- .nv.info._Z12KernelSobel2iiPhPiiPf --------------------------
	.section	.nv.info._Z12KernelSobel2iiPhPiiPf,"",@"SHT_CUDA_INFO"
	.sectionflags	@""
	.align	4


	//----- nvinfo : EIATTR_CUDA_API_VERSION
	.align		4
        /*0000*/ 	.byte	0x04, 0x37
        /*0002*/ 	.short	(.L_35 - .L_34)
.L_34:
        /*0004*/ 	.word	0x00000082


	//----- nvinfo : EIATTR_KPARAM_INFO
	.align		4
.L_35:
        /*0008*/ 	.byte	0x04, 0x17
        /*000a*/ 	.short	(.L_37 - .L_36)
.L_36:
        /*000c*/ 	.word	0x00000000
        /*0010*/ 	.short	0x0005
        /*0012*/ 	.short	0x0020
        /*0014*/ 	.byte	0x00, 0xf5, 0x21, 0x00


	//----- nvinfo : EIATTR_KPARAM_INFO
	.align		4
.L_37:
        /*0018*/ 	.byte	0x04, 0x17
        /*001a*/ 	.short	(.L_39 - .L_38)
.L_38:
        /*001c*/ 	.word	0x00000000
        /*0020*/ 	.short	0x0004
        /*0022*/ 	.short	0x0018
        /*0024*/ 	.byte	0x00, 0xf0, 0x11, 0x00


	//----- nvinfo : EIATTR_KPARAM_INFO
	.align		4
.L_39:
        /*0028*/ 	.byte	0x04, 0x17
        /*002a*/ 	.short	(.L_41 - .L_40)
.L_40:
        /*002c*/ 	.word	0x00000000
        /*0030*/ 	.short	0x0003
        /*0032*/ 	.short	0x0010
        /*0034*/ 	.byte	0x00, 0xf5, 0x21, 0x00


	//----- nvinfo : EIATTR_KPARAM_INFO
	.align		4
.L_41:
        /*0038*/ 	.byte	0x04, 0x17
        /*003a*/ 	.short	(.L_43 - .L_42)
.L_42:
        /*003c*/ 	.word	0x00000000
        /*0040*/ 	.short	0x0002
        /*0042*/ 	.short	0x0008
        /*0044*/ 	.byte	0x00, 0xf5, 0x21, 0x00


	//----- nvinfo : EIATTR_KPARAM_INFO
	.align		4
.L_43:
        /*0048*/ 	.byte	0x04, 0x17
        /*004a*/ 	.short	(.L_45 - .L_44)
.L_44:
        /*004c*/ 	.word	0x00000000
        /*0050*/ 	.short	0x0001
        /*0052*/ 	.short	0x0004
        /*0054*/ 	.byte	0x00, 0xf0, 0x11, 0x00


	//----- nvinfo : EIATTR_KPARAM_INFO
	.align		4
.L_45:
        /*0058*/ 	.byte	0x04, 0x17
        /*005a*/ 	.short	(.L_47 - .L_46)
.L_46:
        /*005c*/ 	.word	0x00000000
        /*0060*/ 	.short	0x0000
        /*0062*/ 	.short	0x0000
        /*0064*/ 	.byte	0x00, 0xf0, 0x11, 0x00


	//----- nvinfo : EIATTR_SPARSE_MMA_MASK
	.align		4
.L_47:
        /*0068*/ 	.byte	0x03, 0x50
        /*006a*/ 	.short	0x0000


	//----- nvinfo : EIATTR_MAXREG_COUNT
	.align		4
        /*006c*/ 	.byte	0x03, 0x1b
        /*006e*/ 	.short	0x00ff


	//----- nvinfo : EIATTR_MERCURY_ISA_VERSION
	.align		4
        /*0070*/ 	.byte	0x03, 0x5f
        /*0072*/ 	.short	0x0101


	//----- nvinfo : EIATTR_VRC_CTA_INIT_COUNT
	.align		4
        /*0074*/ 	.byte	0x02, 0x4a
	.zero		1
	.zero		1


	//----- nvinfo : EIATTR_EXIT_INSTR_OFFSETS
	.align		4
        /*0078*/ 	.byte	0x04, 0x1c
        /*007a*/ 	.short	(.L_49 - .L_48)


	//   ....[0]....
.L_48:
        /*007c*/ 	.word	0x000000d0


	//   ....[1]....
        /*0080*/ 	.word	0x00000280


	//   ....[2]....
        /*0084*/ 	.word	0x00000320


	//----- nvinfo : EIATTR_CRS_STACK_SIZE
	.align		4
.L_49:
        /*0088*/ 	.byte	0x04, 0x1e
        /*008a*/ 	.short	(.L_51 - .L_50)
.L_50:
        /*008c*/ 	.word	0x00000000


	//----- nvinfo : EIATTR_CBANK_PARAM_SIZE
	.align		4
.L_51:
        /*0090*/ 	.byte	0x03, 0x19
        /*0092*/ 	.short	0x0028


	//----- nvinfo : EIATTR_PARAM_CBANK
	.align		4
        /*0094*/ 	.byte	0x04, 0x0a
        /*0096*/ 	.short	(.L_53 - .L_52)
	.align		4
.L_52:
        /*0098*/ 	.word	index@(.nv.constant0._Z12KernelSobel2iiPhPiiPf)
        /*009c*/ 	.short	0x0380
        /*009e*/ 	.short	0x0028


	//----- nvinfo : EIATTR_SW_WAR
	.align		4
.L_53:
        /*00a0*/ 	.byte	0x04, 0x36
        /*00a2*/ 	.short	(.L_55 - .L_54)
.L_54:
        /*00a4*/ 	.word	0x00000008
.L_55:


//--------------------- .nv.info._Z16KernelReduction2iPiS_Pf --------------------------
	.section	.nv.info._Z16KernelReduction2iPiS_Pf,"",@"SHT_CUDA_INFO"
	.sectionflags	@""
	.align	4


	//----- nvinfo : EIATTR_CUDA_API_VERSION
	.align		4
        /*0000*/ 	.byte	0x04, 0x37
        /*0002*/ 	.short	(.L_57 - .L_56)
.L_56:
        /*0004*/ 	.word	0x00000082


	//----- nvinfo : EIATTR_KPARAM_INFO
	.align		4
.L_57:
        /*0008*/ 	.byte	0x04, 0x17
        /*000a*/ 	.short	(.L_59 - .L_58)
.L_58:
        /*000c*/ 	.word	0x00000000
        /*0010*/ 	.short	0x0003
        /*0012*/ 	.short	0x0018
        /*0014*/ 	.byte	0x00, 0xf5, 0x21, 0x00


	//----- nvinfo : EIATTR_KPARAM_INFO
	.align		4
.L_59:
        /*0018*/ 	.byte	0x04, 0x17
        /*001a*/ 	.short	(.L_61 - .L_60)
.L_60:
        /*001c*/ 	.word	0x00000000
        /*0020*/ 	.short	0x0002
        /*0022*/ 	.short	0x0010
        /*0024*/ 	.byte	0x00, 0xf5, 0x21, 0x00


	//----- nvinfo : EIATTR_KPARAM_INFO
	.align		4
.L_61:
        /*0028*/ 	.byte	0x04, 0x17
        /*002a*/ 	.short	(.L_63 - .L_62)
.L_62:
        /*002c*/ 	.word	0x00000000
        /*0030*/ 	.short	0x0001
        /*0032*/ 	.short	0x0008
        /*0034*/ 	.byte	0x00, 0xf5, 0x21, 0x00


	//----- nvinfo : EIATTR_KPARAM_INFO
	.align		4
.L_63:
        /*0038*/ 	.byte	0x04, 0x17
        /*003a*/ 	.short	(.L_65 - .L_64)
.L_64:
        /*003c*/ 	.word	0x00000000
        /*0040*/ 	.short	0x0000
        /*0042*/ 	.short	0x0000
        /*0044*/ 	.byte	0x00, 0xf0, 0x11, 0x00


	//----- nvinfo : EIATTR_SPARSE_MMA_MASK
	.align		4
.L_65:
        /*0048*/ 	.byte	0x03, 0x50
        /*004a*/ 	.short	0x0000


	//----- nvinfo : EIATTR_MAXREG_COUNT
	.align		4
        /*004c*/ 	.byte	0x03, 0x1b
        /*004e*/ 	.short	0x00ff


	//----- nvinfo : EIATTR_NUM_BARRIERS
	.align		4
        /*0050*/ 	.byte	0x02, 0x4c
        /*0052*/ 	.byte	0x01
	.zero		1


	//----- nvinfo : EIATTR_MERCURY_ISA_VERSION
	.align		4
        /*0054*/ 	.byte	0x03, 0x5f
        /*0056*/ 	.short	0x0101


	//----- nvinfo : EIATTR_VRC_CTA_INIT_COUNT
	.align		4
        /*0058*/ 	.byte	0x02, 0x4a
	.zero		1
	.zero		1


	//----- nvinfo : EIATTR_EXIT_INSTR_OFFSETS
	.align		4
        /*005c*/ 	.byte	0x04, 0x1c
        /*005e*/ 	.short	(.L_67 - .L_66)


	//   ....[0]....
.L_66:
        /*0060*/ 	.word	0x00000500


	//   ....[1]....
        /*0064*/ 	.word	0x000008e0


	//   ....[2]....
        /*0068*/ 	.word	0x00000a50


	//----- nvinfo : EIATTR_CRS_STACK_SIZE
	.align		4
.L_67:
        /*006c*/ 	.byte	0x04, 0x1e
        /*006e*/ 	.short	(.L_69 - .L_68)
.L_68:
        /*0070*/ 	.word	0x00000000


	//----- nvinfo : EIATTR_CBANK_PARAM_SIZE
	.align		4
.L_69:
        /*0074*/ 	.byte	0x03, 0x19
        /*0076*/ 	.short	0x0020


	//----- nvinfo : EIATTR_PARAM_CBANK
	.align		4
        /*0078*/ 	.byte	0x04, 0x0a
        /*007a*/ 	.short	(.L_71 - .L_70)
	.align		4
.L_70:
        /*007c*/ 	.word	index@(.nv.constant0._Z16KernelReduction2iPiS_Pf)
        /*0080*/ 	.short	0x0380
        /*0082*/ 	.short	0x0020


	//----- nvinfo : EIATTR_SW_WAR
	.align		4
.L_71:
        /*0084*/ 	.byte	0x04, 0x36
        /*0086*/ 	.short	(.L_73 - .L_72)
.L_72:
        /*0088*/ 	.word	0x00000008
.L_73:


//--------------------- .nv.info._Z16KernelReduction1iPiS_S_ --------------------------
	.section	.nv.info._Z16KernelReduction1iPiS_S_,"",@"SHT_CUDA_INFO"
	.sectionflags	@""
	.align	4


	//----- nvinfo : EIATTR_CUDA_API_VERSION
	.align		4
        /*0000*/ 	.byte	0x04, 0x37
        /*0002*/ 	.short	(.L_75 - .L_74)
.L_74:
        /*0004*/ 	.word	0x00000082


	//----- nvinfo : EIATTR_KPARAM_INFO
	.align		4
.L_75:
        /*0008*/ 	.byte	0x04, 0x17
        /*000a*/ 	.short	(.L_77 - .L_76)
.L_76:
        /*000c*/ 	.word	0x00000000
        /*0010*/ 	.short	0x0003
        /*0012*/ 	.short	0x0018
        /*0014*/ 	.byte	0x00, 0xf5, 0x21, 0x00


	//----- nvinfo : EIATTR_KPARAM_INFO
	.align		4
.L_77:
        /*0018*/ 	.byte	0x04, 0x17
        /*001a*/ 	.short	(.L_79 - .L_78)
.L_78:
        /*001c*/ 	.word	0x00000000
        /*0020*/ 	.short	0x0002
        /*0022*/ 	.short	0x0010
        /*0024*/ 	.byte	0x00, 0xf5, 0x21, 0x00


	//----- nvinfo : EIATTR_KPARAM_INFO
	.align		4
.L_79:
        /*0028*/ 	.byte	0x04, 0x17
        /*002a*/ 	.short	(.L_81 - .L_80)
.L_80:
        /*002c*/ 	.word	0x00000000
        /*0030*/ 	.short	0x0001
        /*0032*/ 	.short	0x0008
        /*0034*/ 	.byte	0x00, 0xf5, 0x21, 0x00


	//----- nvinfo : EIATTR_KPARAM_INFO
	.align		4
.L_81:
        /*0038*/ 	.byte	0x04, 0x17
        /*003a*/ 	.short	(.L_83 - .L_82)
.L_82:
        /*003c*/ 	.word	0x00000000
        /*0040*/ 	.short	0x0000
        /*0042*/ 	.short	0x0000
        /*0044*/ 	.byte	0x00, 0xf0, 0x11, 0x00


	//----- nvinfo : EIATTR_SPARSE_MMA_MASK
	.align		4
.L_83:
        /*0048*/ 	.byte	0x03, 0x50
        /*004a*/ 	.short	0x0000


	//----- nvinfo : EIATTR_MAXREG_COUNT
	.align		4
        /*004c*/ 	.byte	0x03, 0x1b
        /*004e*/ 	.short	0x00ff


	//----- nvinfo : EIATTR_NUM_BARRIERS
	.align		4
        /*0050*/ 	.byte	0x02, 0x4c
        /*0052*/ 	.byte	0x01
	.zero		1


	//----- nvinfo : EIATTR_MERCURY_ISA_VERSION
	.align		4
        /*0054*/ 	.byte	0x03, 0x5f
        /*0056*/ 	.short	0x0101


	//----- nvinfo : EIATTR_VRC_CTA_INIT_COUNT
	.align		4
        /*0058*/ 	.byte	0x02, 0x4a
	.zero		1
	.zero		1


	//----- nvinfo : EIATTR_EXIT_INSTR_OFFSETS
	.align		4
        /*005c*/ 	.byte	0x04, 0x1c
        /*005e*/ 	.short	(.L_85 - .L_84)


	//   ....[0]....
.L_84:
        /*0060*/ 	.word	0x00000520


	//   ....[1]....
        /*0064*/ 	.word	0x00000900


	//   ....[2]....
        /*0068*/ 	.word	0x000009c0


	//----- nvinfo : EIATTR_CRS_STACK_SIZE
	.align		4
.L_85:
        /*006c*/ 	.byte	0x04, 0x1e
        /*006e*/ 	.short	(.L_87 - .L_86)
.L_86:
        /*0070*/ 	.word	0x00000000


	//----- nvinfo : EIATTR_CBANK_PARAM_SIZE
	.align		4
.L_87:
        /*0074*/ 	.byte	0x03, 0x19
        /*0076*/ 	.short	0x0020


	//----- nvinfo : EIATTR_PARAM_CBANK
	.align		4
        /*0078*/ 	.byte	0x04, 0x0a
        /*007a*/ 	.short	(.L_89 - .L_88)
	.align		4
.L_88:
        /*007c*/ 	.word	index@(.nv.constant0._Z16KernelReduction1iPiS_S_)
        /*0080*/ 	.short	0x0380
        /*0082*/ 	.short	0x0020


	//----- nvinfo : EIATTR_SW_WAR
	.align		4
.L_89:
        /*0084*/ 	.byte	0x04, 0x36
        /*0086*/ 	.short	(.L_91 - .L_90)
.L_90:
        /*0088*/ 	.word	0x00000008
.L_91:


//--------------------- .nv.info._Z12KernelSobel1iiPhPii --------------------------
	.section	.nv.info._Z12KernelSobel1iiPhPii,"",@"SHT_CUDA_INFO"
	.sectionflags	@""
	.align	4


	//----- nvinfo : EIATTR_CUDA_API_VERSION
	.align		4
        /*0000*/ 	.byte	0x04, 0x37
        /*0002*/ 	.short	(.L_93 - .L_92)
.L_92:
        /*0004*/ 	.word	0x00000082


	//----- nvinfo : EIATTR_KPARAM_INFO
	.align		4
.L_93:
        /*0008*/ 	.byte	0x04, 0x17
        /*000a*/ 	.short	(.L_95 - .L_94)
.L_94:
        /*000c*/ 	.word	0x00000000
        /*0010*/ 	.short	0x0004
        /*0012*/ 	.short	0x0018
        /*0014*/ 	.byte	0x00, 0xf0, 0x11, 0x00


	//----- nvinfo : EIATTR_KPARAM_INFO
	.align		4
.L_95:
        /*0018*/ 	.byte	0x04, 0x17
        /*001a*/ 	.short	(.L_97 - .L_96)
.L_96:
        /*001c*/ 	.word	0x00000000
        /*0020*/ 	.short	0x0003
        /*0022*/ 	.short	0x0010
        /*0024*/ 	.byte	0x00, 0xf5, 0x21, 0x00


	//----- nvinfo : EIATTR_KPARAM_INFO
	.align		4
.L_97:
        /*0028*/ 	.byte	0x04, 0x17
        /*002a*/ 	.short	(.L_99 - .L_98)
.L_98:
        /*002c*/ 	.word	0x00000000
        /*0030*/ 	.short	0x0002
        /*0032*/ 	.short	0x0008
        /*0034*/ 	.byte	0x00, 0xf5, 0x21, 0x00


	//----- nvinfo : EIATTR_KPARAM_INFO
	.align		4
.L_99:
        /*0038*/ 	.byte	0x04, 0x17
        /*003a*/ 	.short	(.L_101 - .L_100)
.L_100:
        /*003c*/ 	.word	0x00000000
        /*0040*/ 	.short	0x0001
        /*0042*/ 	.short	0x0004
        /*0044*/ 	.byte	0x00, 0xf0, 0x11, 0x00


	//----- nvinfo : EIATTR_KPARAM_INFO
	.align		4
.L_101:
        /*0048*/ 	.byte	0x04, 0x17
        /*004a*/ 	.short	(.L_103 - .L_102)
.L_102:
        /*004c*/ 	.word	0x00000000
        /*0050*/ 	.short	0x0000
        /*0052*/ 	.short	0x0000
        /*0054*/ 	.byte	0x00, 0xf0, 0x11, 0x00


	//----- nvinfo : EIATTR_SPARSE_MMA_MASK
	.align		4
.L_103:
        /*0058*/ 	.byte	0x03, 0x50
        /*005a*/ 	.short	0x0000


	//----- nvinfo : EIATTR_MAXREG_COUNT
	.align		4
        /*005c*/ 	.byte	0x03, 0x1b
        /*005e*/ 	.short	0x00ff


	//----- nvinfo : EIATTR_MERCURY_ISA_VERSION
	.align		4
        /*0060*/ 	.byte	0x03, 0x5f
        /*0062*/ 	.short	0x0101


	//----- nvinfo : EIATTR_VRC_CTA_INIT_COUNT
	.align		4
        /*0064*/ 	.byte	0x02, 0x4a
	.zero		1
	.zero		1


	//----- nvinfo : EIATTR_EXIT_INSTR_OFFSETS
	.align		4
        /*0068*/ 	.byte	0x04, 0x1c
        /*006a*/ 	.short	(.L_105 - .L_104)


	//   ....[0]....
.L_104:
        /*006c*/ 	.word	0x000000d0


	//   ....[1]....
        /*0070*/ 	.word	0x00000530


	//   ....[2]....
        /*0074*/ 	.word	0x00000580


	//----- nvinfo : EIATTR_CRS_STACK_SIZE
	.align		4
.L_105:
        /*0078*/ 	.byte	0x04, 0x1e
        /*007a*/ 	.short	(.L_107 - .L_106)
.L_106:
        /*007c*/ 	.word	0x00000000


	//----- nvinfo : EIATTR_CBANK_PARAM_SIZE
	.align		4
.L_107:
        /*0080*/ 	.byte	0x03, 0x19
        /*0082*/ 	.short	0x001c


	//----- nvinfo : EIATTR_PARAM_CBANK
	.align		4
        /*0084*/ 	.byte	0x04, 0x0a
        /*0086*/ 	.short	(.L_109 - .L_108)
	.align		4
.L_108:
        /*0088*/ 	.word	index@(.nv.constant0._Z12KernelSobel1iiPhPii)
        /*008c*/ 	.short	0x0380
        /*008e*/ 	.short	0x001c


	//----- nvinfo : EIATTR_SW_WAR
	.align		4
.L_109:
        /*0090*/ 	.byte	0x04, 0x36
        /*0092*/ 	.short	(.L_111 - .L_110)
.L_110:
        /*0094*/ 	.word	0x00000008
.L_111:


//--------------------- .nv.info._Z9KernelByNiiPhPii --------------------------
	.section	.nv.info._Z9KernelByNiiPhPii,"",@"SHT_CUDA_INFO"
	.sectionflags	@""
	.align	4


	//----- nvinfo : EIATTR_CUDA_API_VERSION
	.align		4
        /*0000*/ 	.byte	0x04, 0x37
        /*0002*/ 	.short	(.L_113 - .L_112)
.L_112:
        /*0004*/ 	.word	0x00000082


	//----- nvinfo : EIATTR_KPARAM_INFO
	.align		4
.L_113:
        /*0008*/ 	.byte	0x04, 0x17
        /*000a*/ 	.short	(.L_115 - .L_114)
.L_114:
        /*000c*/ 	.word	0x00000000
        /*0010*/ 	.short	0x0004
        /*0012*/ 	.short	0x0018
        /*0014*/ 	.byte	0x00, 0xf0, 0x11, 0x00


	//----- nvinfo : EIATTR_KPARAM_INFO
	.align		4
.L_115:
        /*0018*/ 	.byte	0x04, 0x17
        /*001a*/ 	.short	(.L_117 - .L_116)
.L_116:
        /*001c*/ 	.word	0x00000000
        /*0020*/ 	.short	0x0003
        /*0022*/ 	.short	0x0010
        /*0024*/ 	.byte	0x00, 0xf5, 0x21, 0x00


	//----- nvinfo : EIATTR_KPARAM_INFO
	.align		4
.L_117:
        /*0028*/ 	.byte	0x04, 0x17
        /*002a*/ 	.short	(.L_119 - .L_118)
.L_118:
        /*002c*/ 	.word	0x00000000
        /*0030*/ 	.short	0x0002
        /*0032*/ 	.short	0x0008
        /*0034*/ 	.byte	0x00, 0xf5, 0x21, 0x00


	//----- nvinfo : EIATTR_KPARAM_INFO
	.align		4
.L_119:
        /*0038*/ 	.byte	0x04, 0x17
        /*003a*/ 	.short	(.L_121 - .L_120)
.L_120:
        /*003c*/ 	.word	0x00000000
        /*0040*/ 	.short	0x0001
        /*0042*/ 	.short	0x0004
        /*0044*/ 	.byte	0x00, 0xf0, 0x11, 0x00


	//----- nvinfo : EIATTR_KPARAM_INFO
	.align		4
.L_121:
        /*0048*/ 	.byte	0x04, 0x17
        /*004a*/ 	.short	(.L_123 - .L_122)
.L_122:
        /*004c*/ 	.word	0x00000000
        /*0050*/ 	.short	0x0000
        /*0052*/ 	.short	0x0000
        /*0054*/ 	.byte	0x00, 0xf0, 0x11, 0x00


	//----- nvinfo : EIATTR_SPARSE_MMA_MASK
	.align		4
.L_123:
        /*0058*/ 	.byte	0x03, 0x50
        /*005a*/ 	.short	0x0000


	//----- nvinfo : EIATTR_MAXREG_COUNT
	.align		4
        /*005c*/ 	.byte	0x03, 0x1b
        /*005e*/ 	.short	0x00ff


	//----- nvinfo : EIATTR_MERCURY_ISA_VERSION
	.align		4
        /*0060*/ 	.byte	0x03, 0x5f
        /*0062*/ 	.short	0x0101


	//----- nvinfo : EIATTR_VRC_CTA_INIT_COUNT
	.align		4
        /*0064*/ 	.byte	0x02, 0x4a
	.zero		1
	.zero		1


	//----- nvinfo : EIATTR_EXIT_INSTR_OFFSETS
	.align		4
        /*0068*/ 	.byte	0x04, 0x1c
        /*006a*/ 	.short	(.L_125 - .L_124)


	//   ....[0]....
.L_124:
        /*006c*/ 	.word	0x000000d0


	//   ....[1]....
        /*0070*/ 	.word	0x000001c0


	//----- nvinfo : EIATTR_CBANK_PARAM_SIZE
	.align		4
.L_125:
        /*0074*/ 	.byte	0x03, 0x19
        /*0076*/ 	.short	0x001c


	//----- nvinfo : EIATTR_PARAM_CBANK
	.align		4
        /*0078*/ 	.byte	0x04, 0x0a
        /*007a*/ 	.short	(.L_127 - .L_126)
	.align		4
.L_126:
        /*007c*/ 	.word	index@(.nv.constant0._Z9KernelByNiiPhPii)
        /*0080*/ 	.short	0x0380
        /*0082*/ 	.short	0x001c


	//----- nvinfo : EIATTR_SW_WAR
	.align		4
.L_127:
        /*0084*/ 	.byte	0x04, 0x36
        /*0086*/ 	.short	(.L_129 - .L_128)
.L_128:
        /*0088*/ 	.word	0x00000008
.L_129:


//--------------------- .nv.callgraph             --------------------------
	.section	.nv.callgraph,"",@"SHT_CUDA_CALLGRAPH"
	.align	4
	.sectionentsize	8
	.align		4
        /*0000*/ 	.word	0x00000000
	.align		4
        /*0004*/ 	.word	0xffffffff
	.align		4
        /*0008*/ 	.word	0x00000000
	.align		4
        /*000c*/ 	.word	0xfffffffe
	.align		4
        /*0010*/ 	.word	0x00000000
	.align		4
        /*0014*/ 	.word	0xfffffffd
	.align		4
        /*0018*/ 	.word	0x00000000
	.align		4
        /*001c*/ 	.word	0xfffffffc


//--------------------- .text._Z12KernelSobel2iiPhPiiPf --------------------------
	.section	.text._Z12KernelSobel2iiPhPiiPf,"ax",@progbits
	.align	128
        .global         _Z12KernelSobel2iiPhPiiPf
        .type           _Z12KernelSobel2iiPhPiiPf,@function
        .size           _Z12KernelSobel2iiPhPiiPf,(.L_x_44 - _Z12KernelSobel2iiPhPiiPf)
        .other          _Z12KernelSobel2iiPhPiiPf,@"STO_CUDA_ENTRY STV_DEFAULT"
_Z12KernelSobel2iiPhPiiPf:
.text._Z12KernelSobel2iiPhPiiPf:
[----:B------:R-:W-:Y:S01]  /*0000*/  LDC R1, c[0x0][0x37c] ;  /* 0x0000df00ff017b82 */ /* 0x000fe20000000800 */
[----:B------:R-:W0:Y:S07]  /*0010*/  S2R R2, SR_TID.X ;  /* 0x0000000000027919 */ /* 0x000e2e0000002100 */
[----:B------:R-:W1:Y:S01]  /*0020*/  LDC R0, c[0x0][0x364] ;  /* 0x0000d900ff007b82 */ /* 0x000e620000000800 */
[----:B------:R-:W2:Y:S01]  /*0030*/  LDCU UR7, c[0x0][0x398] ;  /* 0x00007300ff0777ac */ /* 0x000ea20008000800 */
[----:B------:R-:W1:Y:S01]  /*0040*/  S2R R3, SR_TID.Y ;  /* 0x0000000000037919 */ /* 0x000e620000002200 */
[----:B------:R-:W3:Y:S05]  /*0050*/  LDCU UR4, c[0x0][0x384] ;  /* 0x00007080ff0477ac */ /* 0x000eea0008000800 */
[----:B------:R-:W0:Y:S08]  /*0060*/  S2UR UR6, SR_CTAID.X ;  /* 0x00000000000679c3 */ /* 0x000e300000002500 */
[----:B------:R-:W0:Y:S08]  /*0070*/  LDC R7, c[0x0][0x360] ;  /* 0x0000d800ff077b82 */ /* 0x000e300000000800 */
[----:B------:R-:W1:Y:S01]  /*0080*/  S2UR UR5, SR_CTAID.Y ;  /* 0x00000000000579c3 */ /* 0x000e620000002600 */
[----:B0-----:R-:W-:-:S05]  /*0090*/  IMAD R7, R7, UR6, R2 ;  /* 0x0000000607077c24 */ /* 0x001fca000f8e0202 */
[----:B--2---:R-:W-:Y:S01]  /*00a0*/  ISETP.GE.AND P0, PT, R7, UR7, PT ;  /* 0x0000000707007c0c */ /* 0x004fe2000bf06270 */
[----:B-1----:R-:W-:-:S05]  /*00b0*/  IMAD R0, R0, UR5, R3 ;  /* 0x0000000500007c24 */ /* 0x002fca000f8e0203 */
[----:B---3--:R-:W-:-:S13]  /*00c0*/  ISETP.GE.OR P0, PT, R0, UR4, P0 ;  /* 0x0000000400007c0c */ /* 0x008fda0008706670 */
[----:B------:R-:W-:Y:S05]  /*00d0*/  @P0 EXIT ;  /* 0x000000000000094d */ /* 0x000fea0003800000 */
[----:B------:R-:W-:Y:S01]  /*00e0*/  ISETP.NE.AND P0, PT, R0, RZ, PT ;  /* 0x000000ff0000720c */ /* 0x000fe20003f05270 */
[----:B------:R-:W-:Y:S02]  /*00f0*/  UIADD3 UR5, UPT, UPT, UR7, -0x1, URZ ;  /* 0xffffffff07057890 */ /* 0x000fe4000fffe0ff */
[----:B------:R-:W-:Y:S01]  /*0100*/  UIADD3 UR4, UPT, UPT, UR4, -0x1, URZ ;  /* 0xffffffff04047890 */ /* 0x000fe2000fffe0ff */
[----:B------:R-:W-:-:S04]  /*0110*/  ISETP.EQ.OR P0, PT, R7, RZ, !P0 ;  /* 0x000000ff0700720c */ /* 0x000fc80004702670 */
[----:B------:R-:W-:-:S04]  /*0120*/  ISETP.EQ.OR P0, PT, R7, UR5, P0 ;  /* 0x0000000507007c0c */ /* 0x000fc80008702670 */
[----:B------:R-:W-:Y:S02]  /*0130*/  ISETP.EQ.OR P0, PT, R0, UR4, P0 ;  /* 0x0000000400007c0c */ /* 0x000fe40008702670 */
[----:B------:R-:W0:Y:S11]  /*0140*/  LDCU.64 UR4, c[0x0][0x358] ;  /* 0x00006b00ff0477ac */ /* 0x000e360008000a00 */
[----:B------:R-:W-:Y:S05]  /*0150*/  @P0 BRA `(.L_x_0) ;  /* 0x00000000004c0947 */ /* 0x000fea0003800000 */
[----:B------:R-:W1:Y:S01]  /*0160*/  LDC.64 R2, c[0x0][0x390] ;  /* 0x0000e400ff027b82 */ /* 0x000e620000000a00 */
[----:B------:R-:W-:Y:S01]  /*0170*/  IMAD R9, R0, UR7, R7 ;  /* 0x0000000700097c24 */ /* 0x000fe2000f8e0207 */
[----:B------:R-:W2:Y:S01]  /*0180*/  LDCU UR6, c[0x0][0x380] ;  /* 0x00007000ff0677ac */ /* 0x000ea20008000800 */
[----:B------:R-:W3:Y:S05]  /*0190*/  LDCU.64 UR8, c[0x0][0x388] ;  /* 0x00007100ff0877ac */ /* 0x000eea0008000a00 */
[----:B------:R-:W4:Y:S01]  /*01a0*/  LDC.64 R4, c[0x0][0x3a0] ;  /* 0x0000e800ff047b82 */ /* 0x000f220000000a00 */
[----:B-1----:R-:W-:-:S06]  /*01b0*/  IMAD.WIDE R2, R9, 0x4, R2 ;  /* 0x0000000409027825 */ /* 0x002fcc00078e0202 */
[----:B0-----:R-:W5:Y:S04]  /*01c0*/  LDG.E R2, desc[UR4][R2.64] ;  /* 0x0000000402027981 */ /* 0x001f68000c1e1900 */
[----:B----4-:R-:W4:Y:S01]  /*01d0*/  LDG.E R5, desc[UR4][R4.64] ;  /* 0x0000000404057981 */ /* 0x010f22000c1e1900 */
[----:B--2---:R-:W-:-:S04]  /*01e0*/  IMAD R8, R0, UR6, RZ ;  /* 0x0000000600087c24 */ /* 0x004fc8000f8e02ff */
[----:B------:R-:W-:Y:S01]  /*01f0*/  IMAD R8, R7, 0x3, R8 ;  /* 0x0000000307087824 */ /* 0x000fe200078e0208 */
[----:B-----5:R-:W-:-:S05]  /*0200*/  I2FP.F32.S32 R6, R2 ;  /* 0x0000000200067245 */ /* 0x020fca0000201400 */
[----:B----4-:R-:W-:Y:S01]  /*0210*/  FMUL R0, R6, R5 ;  /* 0x0000000506007220 */ /* 0x010fe20000400000 */
[----:B---3--:R-:W-:-:S03]  /*0220*/  IADD3 R6, P0, PT, R8, UR8, RZ ;  /* 0x0000000808067c10 */ /* 0x008fc6000ff1e0ff */
[----:B------:R-:W0:Y:S01]  /*0230*/  F2I.U32.TRUNC.NTZ R9, R0 ;  /* 0x0000000000097305 */ /* 0x000e22000020f000 */
[----:B------:R-:W-:-:S05]  /*0240*/  LEA.HI.X.SX32 R7, R8, UR9, 0x1, P0 ;  /* 0x0000000908077c11 */ /* 0x000fca00080f0eff */
[----:B0-----:R-:W-:Y:S04]  /*0250*/  STG.E.U8 desc[UR4][R6.64+0x2], R9 ;  /* 0x0000020906007986 */ /* 0x001fe8000c101104 */
[----:B------:R-:W-:Y:S04]  /*0260*/  STG.E.U8 desc[UR4][R6.64+0x1], R9 ;  /* 0x0000010906007986 */ /* 0x000fe8000c101104 */
[----:B------:R-:W-:Y:S01]  /*0270*/  STG.E.U8 desc[UR4][R6.64], R9 ;  /* 0x0000000906007986 */ /* 0x000fe2000c101104 */
[----:B------:R-:W-:Y:S05]  /*0280*/  EXIT ;  /* 0x000000000000794d */ /* 0x000fea0003800000 */
.L_x_0:
[----:B------:R-:W1:Y:S01]  /*0290*/  LDCU UR6, c[0x0][0x380] ;  /* 0x00007000ff0677ac */ /* 0x000e620008000800 */
[----:B------:R-:W2:Y:S01]  /*02a0*/  LDCU.64 UR8, c[0x0][0x388] ;  /* 0x00007100ff0877ac */ /* 0x000ea20008000a00 */
[----:B-1----:R-:W-:-:S04]  /*02b0*/  IMAD R0, R0, UR6, RZ ;  /* 0x0000000600007c24 */ /* 0x002fc8000f8e02ff */
[----:B------:R-:W-:-:S05]  /*02c0*/  IMAD R0, R7, 0x3, R0 ;  /* 0x0000000307007824 */ /* 0x000fca00078e0200 */
[----:B--2---:R-:W-:-:S04]  /*02d0*/  IADD3 R2, P0, PT, R0, UR8, RZ ;  /* 0x0000000800027c10 */ /* 0x004fc8000ff1e0ff */
[----:B------:R-:W-:-:S05]  /*02e0*/  LEA.HI.X.SX32 R3, R0, UR9, 0x1, P0 ;  /* 0x0000000900037c11 */ /* 0x000fca00080f0eff */
[----:B0-----:R-:W-:Y:S04]  /*02f0*/  STG.E.U8 desc[UR4][R2.64+0x2], RZ ;  /* 0x000002ff02007986 */ /* 0x001fe8000c101104 */
[----:B------:R-:W-:Y:S04]  /*0300*/  STG.E.U8 desc[UR4][R2.64+0x1], RZ ;  /* 0x000001ff02007986 */ /* 0x000fe8000c101104 */
[----:B------:R-:W-:Y:S01]  /*0310*/  STG.E.U8 desc[UR4][R2.64], RZ ;  /* 0x000000ff02007986 */ /* 0x000fe2000c101104 */
[----:B------:R-:W-:Y:S05]  /*0320*/  EXIT ;  /* 0x000000000000794d */ /* 0x000fea0003800000 */
.L_x_1:
[----:B------:R-:W-:-:S00]  /*0330*/  BRA `(.L_x_1) ;  /* 0xfffffffc00fc7947 */ /* 0x000fc0000383ffff */
[----:B------:R-:W-:-:S00]  /*0340*/  NOP ;  /* 0x0000000000007918 */ /* 0x000fc00000000000 */
        /* <DEDUP_REMOVED lines=11> */
.L_x_44:


//--------------------- .text._Z16KernelReduction2iPiS_Pf --------------------------
	.section	.text._Z16KernelReduction2iPiS_Pf,"ax",@progbits
	.align	128
        .global         _Z16KernelReduction2iPiS_Pf
        .type           _Z16KernelReduction2iPiS_Pf,@function
        .size           _Z16KernelReduction2iPiS_Pf,(.L_x_42 - _Z16KernelReduction2iPiS_Pf)
        .other          _Z16KernelReduction2iPiS_Pf,@"STO_CUDA_ENTRY STV_DEFAULT"
_Z16KernelReduction2iPiS_Pf:
.text._Z16KernelReduction2iPiS_Pf:
[----:B------:R-:W-:Y:S01]  /*0000*/  LDC R1, c[0x0][0x37c] ;  /* 0x0000df00ff017b82 */ /* 0x000fe20000000800 */
[----:B------:R-:W0:Y:S07]  /*0010*/  S2R R0, SR_TID.X ;  /* 0x0000000000007919 */ /* 0x000e2e0000002100 */
[----:B------:R-:W1:Y:S01]  /*0020*/  S2UR UR6, SR_CgaCtaId ;  /* 0x00000000000679c3 */ /* 0x000e620000008800 */
[----:B------:R-:W-:Y:S01]  /*0030*/  UMOV UR4, 0x400 ;  /* 0x0000040000047882 */ /* 0x000fe20000000000 */
[----:B------:R-:W2:Y:S01]  /*0040*/  LDCU UR9, c[0x0][0x380] ;  /* 0x00007000ff0977ac */ /* 0x000ea20008000800 */
[----:B------:R-:W-:Y:S01]  /*0050*/  IMAD.MOV.U32 R3, RZ, RZ, 0x7fffffff ;  /* 0x7fffffffff037424 */ /* 0x000fe200078e00ff */
[----:B------:R-:W-:Y:S01]  /*0060*/  BSSY.RECONVERGENT B0, `(.L_x_2) ;  /* 0x0000032000007945 */ /* 0x000fe20003800200 */
[----:B------:R-:W-:-:S03]  /*0070*/  UIADD3 UR5, UPT, UPT, UR4, 0x1000, URZ ;  /* 0x0000100004057890 */ /* 0x000fc6000fffe0ff */
[----:B------:R-:W3:Y:S08]  /*0080*/  LDC R9, c[0x0][0x360] ;  /* 0x0000d800ff097b82 */ /* 0x000ef00000000800 */
[----:B------:R-:W4:Y:S01]  /*0090*/  S2UR UR8, SR_CTAID.X ;  /* 0x00000000000879c3 */ /* 0x000f220000002500 */
[----:B-1----:R-:W-:Y:S02]  /*00a0*/  ULEA UR4, UR6, UR4, 0x18 ;  /* 0x0000000406047291 */ /* 0x002fe4000f8ec0ff */
[----:B------:R-:W-:Y:S01]  /*00b0*/  ULEA UR5, UR6, UR5, 0x18 ;  /* 0x0000000506057291 */ /* 0x000fe2000f8ec0ff */
[----:B------:R-:W1:Y:S03]  /*00c0*/  LDCU.64 UR6, c[0x0][0x358] ;  /* 0x00006b00ff0677ac */ /* 0x000e660008000a00 */
[C---:B0-----:R-:W-:Y:S01]  /*00d0*/  LEA R7, R0.reuse, UR4, 0x2 ;  /* 0x0000000400077c11 */ /* 0x041fe2000f8e10ff */
[----:B---3--:R-:W-:Y:S01]  /*00e0*/  IMAD.SHL.U32 R11, R9, 0x2, RZ ;  /* 0x00000002090b7824 */ /* 0x008fe200078e00ff */
[----:B------:R-:W-:-:S03]  /*00f0*/  LEA R6, R0, UR5, 0x2 ;  /* 0x0000000500067c11 */ /* 0x000fc6000f8e10ff */
[----:B------:R0:W-:Y:S04]  /*0100*/  STS [R7], RZ ;  /* 0x000000ff07007388 */ /* 0x0001e80000000800 */
[----:B------:R0:W-:Y:S01]  /*0110*/  STS [R6], R3 ;  /* 0x0000000306007388 */ /* 0x0001e20000000800 */
[----:B----4-:R-:W-:-:S05]  /*0120*/  IMAD R8, R11, UR8, R0 ;  /* 0x000000080b087c24 */ /* 0x010fca000f8e0200 */
[----:B--2---:R-:W-:-:S13]  /*0130*/  ISETP.GE.U32.AND P0, PT, R8, UR9, PT ;  /* 0x0000000908007c0c */ /* 0x004fda000bf06070 */
[----:B01----:R-:W-:Y:S05]  /*0140*/  @P0 BRA `(.L_x_3) ;  /* 0x00000000008c0947 */ /* 0x003fea0003800000 */
[----:B------:R-:W0:Y:S01]  /*0150*/  LDC R18, c[0x0][0x380] ;  /* 0x0000e000ff127b82 */ /* 0x000e220000000800 */
[----:B------:R-:W1:Y:S01]  /*0160*/  LDCU UR4, c[0x0][0x370] ;  /* 0x00006e00ff0477ac */ /* 0x000e620008000800 */
[----:B------:R-:W-:Y:S02]  /*0170*/  IMAD.MOV.U32 R14, RZ, RZ, RZ ;  /* 0x000000ffff0e7224 */ /* 0x000fe400078e00ff */
[----:B------:R-:W-:-:S04]  /*0180*/  IMAD.MOV.U32 R16, RZ, RZ, 0x7fffffff ;  /* 0x7fffffffff107424 */ /* 0x000fc800078e00ff */
[----:B------:R-:W2:Y:S08]  /*0190*/  LDC.64 R4, c[0x0][0x390] ;  /* 0x0000e400ff047b82 */ /* 0x000eb00000000a00 */
[----:B------:R-:W3:Y:S01]  /*01a0*/  LDC.64 R2, c[0x0][0x388] ;  /* 0x0000e200ff027b82 */ /* 0x000ee20000000a00 */
[----:B-1----:R-:W-:-:S07]  /*01b0*/  IMAD R15, R11, UR4, RZ ;  /* 0x000000040b0f7c24 */ /* 0x002fce000f8e02ff */
.L_x_6:
[----:B012---:R-:W-:-:S04]  /*01c0*/  IMAD.WIDE.U32 R10, R8, 0x4, R4 ;  /* 0x00000004080a7825 */ /* 0x007fc800078e0004 */
[----:B---3--:R-:W-:Y:S02]  /*01d0*/  IMAD.WIDE.U32 R12, R8, 0x4, R2 ;  /* 0x00000004080c7825 */ /* 0x008fe400078e0002 */
[----:B------:R-:W2:Y:S04]  /*01e0*/  LDG.E R10, desc[UR6][R10.64] ;  /* 0x000000060a0a7981 */ /* 0x000ea8000c1e1900 */
[----:B------:R-:W3:Y:S01]  /*01f0*/  LDG.E R13, desc[UR6][R12.64] ;  /* 0x000000060c0d7981 */ /* 0x000ee2000c1e1900 */
[--C-:B------:R-:W-:Y:S01]  /*0200*/  IMAD.IADD R17, R9, 0x1, R8.reuse ;  /* 0x0000000109117824 */ /* 0x100fe200078e0208 */
[----:B------:R-:W-:Y:S01]  /*0210*/  BSSY.RECONVERGENT B1, `(.L_x_4) ;  /* 0x0000015000017945 */ /* 0x000fe20003800200 */
[----:B------:R-:W-:-:S03]  /*0220*/  IMAD.IADD R8, R15, 0x1, R8 ;  /* 0x000000010f087824 */ /* 0x000fc600078e0208 */
[-C--:B0-----:R-:W-:Y:S02]  /*0230*/  ISETP.GE.U32.AND P3, PT, R17, R18.reuse, PT ;  /* 0x000000121100720c */ /* 0x081fe40003f66070 */
[----:B------:R-:W-:Y:S02]  /*0240*/  ISETP.GE.U32.AND P0, PT, R8, R18, PT ;  /* 0x000000120800720c */ /* 0x000fe40003f06070 */
[----:B--2---:R-:W-:Y:S02]  /*0250*/  ISETP.GE.AND P1, PT, R14, R10, PT ;  /* 0x0000000a0e00720c */ /* 0x004fe40003f26270 */
[----:B---3--:R-:W-:-:S11]  /*0260*/  ISETP.GT.AND P2, PT, R16, R13, PT ;  /* 0x0000000d1000720c */ /* 0x008fd60003f44270 */
[----:B------:R0:W-:Y:S01]  /*0270*/  @!P1 STS [R7], R10 ;  /* 0x0000000a07009388 */ /* 0x0001e20000000800 */
[----:B------:R-:W-:-:S03]  /*0280*/  @!P1 IMAD.MOV.U32 R14, RZ, RZ, R10 ;  /* 0x000000ffff0e9224 */ /* 0x000fc600078e000a */
[----:B------:R0:W-:Y:S01]  /*0290*/  @P2 STS [R6], R13 ;  /* 0x0000000d06002388 */ /* 0x0001e20000000800 */
[----:B------:R-:W-:Y:S01]  /*02a0*/  @P2 IMAD.MOV.U32 R16, RZ, RZ, R13 ;  /* 0x000000ffff102224 */ /* 0x000fe200078e000d */
[----:B------:R-:W-:Y:S06]  /*02b0*/  @P3 BRA `(.L_x_5) ;  /* 0x0000000000283947 */ /* 0x000fec0003800000 */
[----:B0-----:R-:W-:-:S04]  /*02c0*/  IMAD.WIDE.U32 R10, R17, 0x4, R4 ;  /* 0x00000004110a7825 */ /* 0x001fc800078e0004 */
[----:B------:R-:W-:Y:S02]  /*02d0*/  IMAD.WIDE.U32 R12, R17, 0x4, R2 ;  /* 0x00000004110c7825 */ /* 0x000fe400078e0002 */
[----:B------:R-:W2:Y:S04]  /*02e0*/  LDG.E R10, desc[UR6][R10.64] ;  /* 0x000000060a0a7981 */ /* 0x000ea8000c1e1900 */
[----:B------:R-:W3:Y:S01]  /*02f0*/  LDG.E R13, desc[UR6][R12.64] ;  /* 0x000000060c0d7981 */ /* 0x000ee2000c1e1900 */
[----:B--2---:R-:W-:Y:S02]  /*0300*/  ISETP.GE.AND P1, PT, R14, R10, PT ;  /* 0x0000000a0e00720c */ /* 0x004fe40003f26270 */
[----:B---3--:R-:W-:-:S11]  /*0310*/  ISETP.GT.AND P2, PT, R16, R13, PT ;  /* 0x0000000d1000720c */ /* 0x008fd60003f44270 */
[----:B------:R1:W-:Y:S01]  /*0320*/  @!P1 STS [R7], R10 ;  /* 0x0000000a07009388 */ /* 0x0003e20000000800 */
[----:B------:R-:W-:-:S03]  /*0330*/  @!P1 IMAD.MOV.U32 R14, RZ, RZ, R10 ;  /* 0x000000ffff0e9224 */ /* 0x000fc600078e000a */
[----:B------:R1:W-:Y:S01]  /*0340*/  @P2 STS [R6], R13 ;  /* 0x0000000d06002388 */ /* 0x0003e20000000800 */
[----:B------:R-:W-:-:S07]  /*0350*/  @P2 IMAD.MOV.U32 R16, RZ, RZ, R13 ;  /* 0x000000ffff102224 */ /* 0x000fce00078e000d */
.L_x_5:
[----:B------:R-:W-:Y:S05]  /*0360*/  BSYNC.RECONVERGENT B1 ;  /* 0x0000000000017941 */ /* 0x000fea0003800200 */
.L_x_4:
[----:B------:R-:W-:Y:S05]  /*0370*/  @!P0 BRA `(.L_x_6) ;  /* 0xfffffffc00908947 */ /* 0x000fea000383ffff */
.L_x_3:
[----:B------:R-:W-:Y:S05]  /*0380*/  BSYNC.RECONVERGENT B0 ;  /* 0x0000000000007941 */ /* 0x000fea0003800200 */
.L_x_2:
[----:B------:R-:W-:Y:S01]  /*0390*/  BAR.SYNC.DEFER_BLOCKING 0x0 ;  /* 0x0000000000007b1d */ /* 0x000fe20000010000 */
[----:B------:R-:W-:-:S13]  /*03a0*/  ISETP.GE.U32.AND P0, PT, R9, 0x42, PT ;  /* 0x000000420900780c */ /* 0x000fda0003f06070 */
[----:B------:R-:W-:Y:S05]  /*03b0*/  @!P0 BRA `(.L_x_7) ;  /* 0x00000000004c8947 */ /* 0x000fea0003800000 */
.L_x_10:
[--C-:B------:R-:W-:Y:S01]  /*03c0*/  IMAD.MOV.U32 R5, RZ, RZ, R9.reuse ;  /* 0x000000ffff057224 */ /* 0x100fe200078e0009 */
[----:B------:R-:W-:Y:S01]  /*03d0*/  SHF.R.U32.HI R9, RZ, 0x1, R9 ;  /* 0x00000001ff097819 */ /* 0x000fe20000011609 */
[----:B------:R-:W-:Y:S03]  /*03e0*/  BSSY.RECONVERGENT B0, `(.L_x_8) ;  /* 0x000000d000007945 */ /* 0x000fe60003800200 */
[----:B------:R-:W-:-:S13]  /*03f0*/  ISETP.GE.U32.AND P0, PT, R0, R9, PT ;  /* 0x000000090000720c */ /* 0x000fda0003f06070 */
[----:B--2---:R-:W-:Y:S05]  /*0400*/  @P0 BRA `(.L_x_9) ;  /* 0x0000000000280947 */ /* 0x004fea0003800000 */
[C---:B------:R-:W-:Y:S01]  /*0410*/  IMAD R3, R9.reuse, 0x4, R7 ;  /* 0x0000000409037824 */ /* 0x040fe200078e0207 */
[----:B------:R-:W-:Y:S01]  /*0420*/  LDS R2, [R7] ;  /* 0x0000000007027984 */ /* 0x000fe20000000800 */
[----:B------:R-:W-:-:S04]  /*0430*/  IMAD R4, R9, 0x4, R6 ;  /* 0x0000000409047824 */ /* 0x000fc800078e0206 */
[----:B------:R-:W2:Y:S02]  /*0440*/  LDS R3, [R3] ;  /* 0x0000000003037984 */ /* 0x000ea40000000800 */
[----:B--2---:R-:W-:-:S13]  /*0450*/  ISETP.GE.AND P0, PT, R2, R3, PT ;  /* 0x000000030200720c */ /* 0x004fda0003f06270 */
[----:B------:R-:W-:Y:S04]  /*0460*/  @!P0 STS [R7], R3 ;  /* 0x0000000307008388 */ /* 0x000fe80000000800 */
[----:B------:R-:W-:Y:S04]  /*0470*/  LDS R11, [R4] ;  /* 0x00000000040b7984 */ /* 0x000fe80000000800 */
[----:B------:R-:W2:Y:S02]  /*0480*/  LDS R2, [R6] ;  /* 0x0000000006027984 */ /* 0x000ea40000000800 */
[----:B--2---:R-:W-:-:S13]  /*0490*/  ISETP.GT.AND P0, PT, R2, R11, PT ;  /* 0x0000000b0200720c */ /* 0x004fda0003f04270 */
[----:B------:R2:W-:Y:S02]  /*04a0*/  @P0 STS [R6], R11 ;  /* 0x0000000b06000388 */ /* 0x0005e40000000800 */
.L_x_9:
[----:B------:R-:W-:Y:S05]  /*04b0*/  BSYNC.RECONVERGENT B0 ;  /* 0x0000000000007941 */ /* 0x000fea0003800200 */
.L_x_8:
[----:B------:R-:W-:Y:S01]  /*04c0*/  BAR.SYNC.DEFER_BLOCKING 0x0 ;  /* 0x0000000000007b1d */ /* 0x000fe20000010000 */
[----:B------:R-:W-:-:S13]  /*04d0*/  ISETP.GT.U32.AND P0, PT, R5, 0x83, PT ;  /* 0x000000830500780c */ /* 0x000fda0003f04070 */
[----:B------:R-:W-:Y:S05]  /*04e0*/  @P0 BRA `(.L_x_10) ;  /* 0xfffffffc00b40947 */ /* 0x000fea000383ffff */
.L_x_7:
[----:B------:R-:W-:-:S13]  /*04f0*/  ISETP.GT.U32.AND P0, PT, R0, 0x1f, PT ;  /* 0x0000001f0000780c */ /* 0x000fda0003f04070 */
[----:B------:R-:W-:Y:S05]  /*0500*/  @P0 EXIT ;  /* 0x000000000000094d */ /* 0x000fea0003800000 */
[----:B------:R-:W-:Y:S01]  /*0510*/  LDS R2, [R7] ;  /* 0x0000000007027984 */ /* 0x000fe20000000800 */
[----:B------:R-:W-:-:S03]  /*0520*/  ISETP.NE.AND P1, PT, R0, RZ, PT ;  /* 0x000000ff0000720c */ /* 0x000fc60003f25270 */
[----:B------:R-:W3:Y:S02]  /*0530*/  LDS R3, [R7+0x80] ;  /* 0x0000800007037984 */ /* 0x000ee40000000800 */
[----:B---3--:R-:W-:-:S13]  /*0540*/  ISETP.GE.AND P0, PT, R2, R3, PT ;  /* 0x000000030200720c */ /* 0x008fda0003f06270 */
[----:B------:R-:W3:Y:S04]  /*0550*/  @!P0 LDS R2, [R7+0x80] ;  /* 0x0000800007028984 */ /* 0x000ee80000000800 */
[----:B---3--:R-:W-:Y:S04]  /*0560*/  @!P0 STS [R7], R2 ;  /* 0x0000000207008388 */ /* 0x008fe80000000800 */
[----:B------:R-:W-:Y:S04]  /*0570*/  LDS R3, [R7] ;  /* 0x0000000007037984 */ /* 0x000fe80000000800 */
        /* <DEDUP_REMOVED lines=35> */
[----:B01----:R-:W0:Y:S02]  /*07b0*/  LDS R7, [R6+0x20] ;  /* 0x0000200006077984 */ /* 0x003e240000000800 */
[----:B0-----:R-:W-:-:S13]  /*07c0*/  ISETP.GE.AND P0, PT, R2, R7, PT ;  /* 0x000000070200720c */ /* 0x001fda0003f06270 */
[----:B------:R-:W0:Y:S04]  /*07d0*/  @!P0 LDS R7, [R6+0x20] ;  /* 0x0000200006078984 */ /* 0x000e280000000800 */
[----:B0-----:R-:W-:Y:S04]  /*07e0*/  @!P0 STS [R6], R7 ;  /* 0x0000000706008388 */ /* 0x001fe80000000800 */
[----:B------:R-:W-:Y:S04]  /*07f0*/  LDS R2, [R6] ;  /* 0x0000000006027984 */ /* 0x000fe80000000800 */
[----:B------:R-:W0:Y:S02]  /*0800*/  LDS R3, [R6+0x10] ;  /* 0x0000100006037984 */ /* 0x000e240000000800 */
        /* <DEDUP_REMOVED lines=12> */
[----:B0-----:R0:W-:Y:S01]  /*08d0*/  @!P0 STS [R6], R7 ;  /* 0x0000000706008388 */ /* 0x0011e20000000800 */
[----:B------:R-:W-:Y:S05]  /*08e0*/  @P1 EXIT ;  /* 0x000000000000194d */ /* 0x000fea0003800000 */
[----:B------:R-:W1:Y:S01]  /*08f0*/  S2UR UR5, SR_CgaCtaId ;  /* 0x00000000000579c3 */ /* 0x000e620000008800 */
[----:B------:R-:W-:Y:S02]  /*0900*/  UMOV UR4, 0x400 ;  /* 0x0000040000047882 */ /* 0x000fe40000000000 */
[----:B-1----:R-:W-:-:S09]  /*0910*/  ULEA UR4, UR5, UR4, 0x18 ;  /* 0x0000000405047291 */ /* 0x002fd2000f8ec0ff */
[----:B------:R-:W-:Y:S04]  /*0920*/  LDS R0, [UR4] ;  /* 0x00000004ff007984 */ /* 0x000fe80008000800 */
[----:B------:R-:W1:Y:S01]  /*0930*/  LDS R3, [UR4+0x1000] ;  /* 0x00100004ff037984 */ /* 0x000e620008000800 */
[----:B------:R-:W-:Y:S02]  /*0940*/  UMOV UR4, 0x437f0000 ;  /* 0x437f000000047882 */ /* 0x000fe40000000000 */
[----:B------:R-:W-:Y:S02]  /*0950*/  IMAD.U32 R4, RZ, RZ, UR4 ;  /* 0x00000004ff047e24 */ /* 0x000fe4000f8e00ff */
[----:B-1----:R-:W-:-:S05]  /*0960*/  IMAD.IADD R0, R0, 0x1, -R3 ;  /* 0x0000000100007824 */ /* 0x002fca00078e0a03 */
[----:B------:R-:W-:-:S04]  /*0970*/  I2FP.F32.S32 R3, R0 ;  /* 0x0000000000037245 */ /* 0x000fc80000201400 */
[----:B------:R-:W1:Y:S08]  /*0980*/  MUFU.RCP R0, R3 ;  /* 0x0000000300007308 */ /* 0x000e700000001000 */
[----:B------:R-:W3:Y:S01]  /*0990*/  FCHK P0, R4, R3 ;  /* 0x0000000304007302 */ /* 0x000ee20000000000 */
[----:B-1----:R-:W-:-:S04]  /*09a0*/  FFMA R5, -R3, R0, 1 ;  /* 0x3f80000003057423 */ /* 0x002fc80000000100 */
[----:B------:R-:W-:-:S04]  /*09b0*/  FFMA R0, R0, R5, R0 ;  /* 0x0000000500007223 */ /* 0x000fc80000000000 */
[----:B------:R-:W-:-:S04]  /*09c0*/  FFMA R2, R0, 255, RZ ;  /* 0x437f000000027823 */ /* 0x000fc800000000ff */
[----:B------:R-:W-:-:S04]  /*09d0*/  FFMA R5, -R3, R2, 255 ;  /* 0x437f000003057423 */ /* 0x000fc80000000102 */
[----:B------:R-:W-:Y:S01]  /*09e0*/  FFMA R5, R0, R5, R2 ;  /* 0x0000000500057223 */ /* 0x000fe20000000002 */
[----:B---3--:R-:W-:Y:S06]  /*09f0*/  @!P0 BRA `(.L_x_11) ;  /* 0x00000000000c8947 */ /* 0x008fec0003800000 */
[----:B------:R-:W-:-:S07]  /*0a00*/  MOV R2, 0xa20 ;  /* 0x00000a2000027802 */ /* 0x000fce0000000f00 */
[----:B0-2---:R-:W-:Y:S05]  /*0a10*/  CALL.REL.NOINC `($__internal_0_$__cuda_sm3x_div_rn_noftz_f32_slowpath) ;  /* 0x0000000000107944 */ /* 0x005fea0003c00000 */
[----:B------:R-:W-:-:S07]  /*0a20*/  IMAD.MOV.U32 R5, RZ, RZ, R6 ;  /* 0x000000ffff057224 */ /* 0x000fce00078e0006 */
.L_x_11:
[----:B------:R-:W1:Y:S02]  /*0a30*/  LDC.64 R2, c[0x0][0x398] ;  /* 0x0000e600ff027b82 */ /* 0x000e640000000a00 */
[----:B-1----:R-:W-:Y:S01]  /*0a40*/  STG.E desc[UR6][R2.64], R5 ;  /* 0x0000000502007986 */ /* 0x002fe2000c101906 */
[----:B------:R-:W-:Y:S05]  /*0a50*/  EXIT ;  /* 0x000000000000794d */ /* 0x000fea0003800000 */
        .weak           $__internal_0_$__cuda_sm3x_div_rn_noftz_f32_slowpath
        .type           $__internal_0_$__cuda_sm3x_div_rn_noftz_f32_slowpath,@function
        .size           $__internal_0_$__cuda_sm3x_div_rn_noftz_f32_slowpath,(.L_x_42 - $__internal_0_$__cuda_sm3x_div_rn_noftz_f32_slowpath)
$__internal_0_$__cuda_sm3x_div_rn_noftz_f32_slowpath:
[--C-:B------:R-:W-:Y:S01]  /*0a60*/  SHF.R.U32.HI R0, RZ, 0x17, R3.reuse ;  /* 0x00000017ff007819 */ /* 0x100fe20000011603 */
[----:B------:R-:W-:-:S03]  /*0a70*/  IMAD.MOV.U32 R6, RZ, RZ, R3 ;  /* 0x000000ffff067224 */ /* 0x000fc600078e0003 */
[----:B------:R-:W-:-:S05]  /*0a80*/  LOP3.LUT R4, R0, 0xff, RZ, 0xc0, !PT ;  /* 0x000000ff00047812 */ /* 0x000fca00078ec0ff */
[----:B------:R-:W-:-:S05]  /*0a90*/  VIADD R7, R4, 0xffffffff ;  /* 0xffffffff04077836 */ /* 0x000fca0000000000 */
[----:B------:R-:W-:-:S13]  /*0aa0*/  ISETP.GT.U32.AND P0, PT, R7, 0xfd, PT ;  /* 0x000000fd0700780c */ /* 0x000fda0003f04070 */
[----:B------:R-:W-:Y:S01]  /*0ab0*/  @!P0 IMAD.MOV.U32 R5, RZ, RZ, RZ ;  /* 0x000000ffff058224 */ /* 0x000fe200078e00ff */
[----:B------:R-:W-:Y:S06]  /*0ac0*/  @!P0 BRA `(.L_x_12) ;  /* 0x0000000000408947 */ /* 0x000fec0003800000 */
[----:B------:R-:W-:Y:S01]  /*0ad0*/  FSETP.GTU.FTZ.AND P0, PT, |R3|, +INF , PT ;  /* 0x7f8000000300780b */ /* 0x000fe20003f1c200 */
[----:B------:R-:W-:-:S12]  /*0ae0*/  IMAD.MOV.U32 R0, RZ, RZ, R3 ;  /* 0x000000ffff007224 */ /* 0x000fd800078e0003 */
[----:B------:R-:W-:Y:S05]  /*0af0*/  @P0 BRA `(.L_x_13) ;  /* 0x0000000400280947 */ /* 0x000fea0003800000 */
[----:B------:R-:W-:-:S05]  /*0b00*/  IMAD.MOV.U32 R3, RZ, RZ, 0x437f0000 ;  /* 0x437f0000ff037424 */ /* 0x000fca00078e00ff */
[----:B------:R-:W-:-:S13]  /*0b10*/  LOP3.LUT P0, RZ, R6, 0x7fffffff, R3, 0xc8, !PT ;  /* 0x7fffffff06ff7812 */ /* 0x000fda000780c803 */
[----:B------:R-:W-:Y:S05]  /*0b20*/  @!P0 BRA `(.L_x_14) ;  /* 0x0000000400148947 */ /* 0x000fea0003800000 */
[----:B------:R-:W-:Y:S02]  /*0b30*/  FSETP.NEU.FTZ.AND P0, PT, |R0|, +INF , PT ;  /* 0x7f8000000000780b */ /* 0x000fe40003f1d200 */
[----:B------:R-:W-:-:S04]  /*0b40*/  LOP3.LUT P1, RZ, R3, 0x7fffffff, RZ, 0xc0, !PT ;  /* 0x7fffffff03ff7812 */ /* 0x000fc8000782c0ff */
[----:B------:R-:W-:-:S13]  /*0b50*/  PLOP3.LUT P0, PT, P0, P1, PT, 0x2f, 0xf2 ;  /* 0x0000000000f2781c */ /* 0x000fda0000702577 */
[----:B------:R-:W-:Y:S05]  /*0b60*/  @P0 BRA `(.L_x_15) ;  /* 0x0000000000fc0947 */ /* 0x000fea0003800000 */
[----:B------:R-:W-:-:S13]  /*0b70*/  LOP3.LUT P0, RZ, R6, 0x7fffffff, RZ, 0xc0, !PT ;  /* 0x7fffffff06ff7812 */ /* 0x000fda000780c0ff */
[----:B------:R-:W-:Y:S05]  /*0b80*/  @!P0 BRA `(.L_x_16) ;  /* 0x0000000000e88947 */ /* 0x000fea0003800000 */
[----:B------:R-:W-:Y:S01]  /*0b90*/  ISETP.GE.AND P0, PT, R7, RZ, PT ;  /* 0x000000ff0700720c */ /* 0x000fe20003f06270 */
[----:B------:R-:W-:-:S12]  /*0ba0*/  IMAD.MOV.U32 R5, RZ, RZ, RZ ;  /* 0x000000ffff057224 */ /* 0x000fd800078e00ff */
[----:B------:R-:W-:Y:S01]  /*0bb0*/  @!P0 FFMA R6, R0, 1.84467440737095516160e+19, RZ ;  /* 0x5f80000000068823 */ /* 0x000fe200000000ff */
[----:B------:R-:W-:-:S07]  /*0bc0*/  @!P0 VIADD R5, R5, 0x40 ;  /* 0x0000004005058836 */ /* 0x000fce0000000000 */
.L_x_12:
[----:B------:R-:W-:Y:S01]  /*0bd0*/  LEA R3, R4, 0xc0800000, 0x17 ;  /* 0xc080000004037811 */ /* 0x000fe200078eb8ff */
[----:B------:R-:W-:Y:S01]  /*0be0*/  UMOV UR4, 0x437f0000 ;  /* 0x437f000000047882 */ /* 0x000fe20000000000 */
[----:B------:R-:W-:Y:S01]  /*0bf0*/  IADD3 R4, PT, PT, R5, 0x86, -R4 ;  /* 0x0000008605047810 */ /* 0x000fe20007ffe804 */
[----:B------:R-:W-:Y:S02]  /*0c00*/  UIADD3 UR4, UPT, UPT, UR4, -0x3800000, URZ ;  /* 0xfc80000004047890 */ /* 0x000fe4000fffe0ff */
[----:B------:R-:W-:-:S04]  /*0c10*/  IMAD.IADD R3, R6, 0x1, -R3 ;  /* 0x0000000106037824 */ /* 0x000fc800078e0a03 */
[----:B------:R-:W0:Y:S01]  /*0c20*/  MUFU.RCP R0, R3 ;  /* 0x0000000300007308 */ /* 0x000e220000001000 */
[----:B------:R-:W-:-:S04]  /*0c30*/  FADD.FTZ R7, -R3, -RZ ;  /* 0x800000ff03077221 */ /* 0x000fc80000010100 */
[----:B0-----:R-:W-:-:S04]  /*0c40*/  FFMA R9, R0, R7, 1 ;  /* 0x3f80000000097423 */ /* 0x001fc80000000007 */
[----:B------:R-:W-:-:S04]  /*0c50*/  FFMA R0, R0, R9, R0 ;  /* 0x0000000900007223 */ /* 0x000fc80000000000 */
[----:B------:R-:W-:-:S04]  /*0c60*/  FFMA R6, R0, UR4, RZ ;  /* 0x0000000400067c23 */ /* 0x000fc800080000ff */
[----:B------:R-:W-:-:S04]  /*0c70*/  FFMA R9, R7, R6, UR4 ;  /* 0x0000000407097e23 */ /* 0x000fc80008000006 */
[----:B------:R-:W-:-:S04]  /*0c80*/  FFMA R9, R0, R9, R6 ;  /* 0x0000000900097223 */ /* 0x000fc80000000006 */
[----:B------:R-:W-:-:S04]  /*0c90*/  FFMA R8, R7, R9, UR4 ;  /* 0x0000000407087e23 */ /* 0x000fc80008000009 */
[----:B------:R-:W-:-:S05]  /*0ca0*/  FFMA R6, R0, R8, R9 ;  /* 0x0000000800067223 */ /* 0x000fca0000000009 */
[----:B------:R-:W-:-:S04]  /*0cb0*/  SHF.R.U32.HI R3, RZ, 0x17, R6 ;  /* 0x00000017ff037819 */ /* 0x000fc80000011606 */
[----:B------:R-:W-:-:S05]  /*0cc0*/  LOP3.LUT R3, R3, 0xff, RZ, 0xc0, !PT ;  /* 0x000000ff03037812 */ /* 0x000fca00078ec0ff */
[----:B------:R-:W-:-:S04]  /*0cd0*/  IMAD.IADD R7, R3, 0x1, R4 ;  /* 0x0000000103077824 */ /* 0x000fc800078e0204 */
[----:B------:R-:W-:-:S05]  /*0ce0*/  VIADD R3, R7, 0xffffffff ;  /* 0xffffffff07037836 */ /* 0x000fca0000000000 */
[----:B------:R-:W-:-:S13]  /*0cf0*/  ISETP.GE.U32.AND P0, PT, R3, 0xfe, PT ;  /* 0x000000fe0300780c */ /* 0x000fda0003f06070 */
[----:B------:R-:W-:Y:S05]  /*0d00*/  @!P0 BRA `(.L_x_17) ;  /* 0x0000000000808947 */ /* 0x000fea0003800000 */
[----:B------:R-:W-:-:S13]  /*0d10*/  ISETP.GT.AND P0, PT, R7, 0xfe, PT ;  /* 0x000000fe0700780c */ /* 0x000fda0003f04270 */
[----:B------:R-:W-:Y:S05]  /*0d20*/  @P0 BRA `(.L_x_18) ;  /* 0x00000000006c0947 */ /* 0x000fea0003800000 */
[----:B------:R-:W-:-:S13]  /*0d30*/  ISETP.GE.AND P0, PT, R7, 0x1, PT ;  /* 0x000000010700780c */ /* 0x000fda0003f06270 */
[----:B------:R-:W-:Y:S05]  /*0d40*/  @P0 BRA `(.L_x_19) ;  /* 0x0000000000980947 */ /* 0x000fea0003800000 */
[----:B------:R-:W-:Y:S02]  /*0d50*/  ISETP.GE.AND P0, PT, R7, -0x18, PT ;  /* 0xffffffe80700780c */ /* 0x000fe40003f06270 */
[----:B------:R-:W-:-:S11]  /*0d60*/  LOP3.LUT R6, R6, 0x80000000, RZ, 0xc0, !PT ;  /* 0x8000000006067812 */ /* 0x000fd600078ec0ff */
[----:B------:R-:W-:Y:S05]  /*0d70*/  @!P0 BRA `(.L_x_19) ;  /* 0x00000000008c8947 */ /* 0x000fea0003800000 */
[CC--:B------:R-:W-:Y:S01]  /*0d80*/  FFMA.RZ R3, R0.reuse, R8.reuse, R9 ;  /* 0x0000000800037223 */ /* 0x0c0fe2000000c009 */
[C---:B------:R-:W-:Y:S01]  /*0d90*/  VIADD R5, R7.reuse, 0x20 ;  /* 0x0000002007057836 */ /* 0x040fe20000000000 */
[C---:B------:R-:W-:Y:S02]  /*0da0*/  ISETP.NE.AND P2, PT, R7.reuse, RZ, PT ;  /* 0x000000ff0700720c */ /* 0x040fe40003f45270 */
[----:B------:R-:W-:Y:S01]  /*0db0*/  ISETP.NE.AND P1, PT, R7, RZ, PT ;  /* 0x000000ff0700720c */ /* 0x000fe20003f25270 */
[----:B------:R-:W-:Y:S01]  /*0dc0*/  IMAD.MOV R7, RZ, RZ, -R7 ;  /* 0x000000ffff077224 */ /* 0x000fe200078e0a07 */
[----:B------:R-:W-:Y:S01]  /*0dd0*/  LOP3.LUT R4, R3, 0x7fffff, RZ, 0xc0, !PT ;  /* 0x007fffff03047812 */ /* 0x000fe200078ec0ff */
[CCC-:B------:R-:W-:Y:S01]  /*0de0*/  FFMA.RP R3, R0.reuse, R8.reuse, R9.reuse ;  /* 0x0000000800037223 */ /* 0x1c0fe20000008009 */
[----:B------:R-:W-:Y:S02]  /*0df0*/  FFMA.RM R0, R0, R8, R9 ;  /* 0x0000000800007223 */ /* 0x000fe40000004009 */
[----:B------:R-:W-:-:S03]  /*0e00*/  LOP3.LUT R4, R4, 0x800000, RZ, 0xfc, !PT ;  /* 0x0080000004047812 */ /* 0x000fc600078efcff */
[----:B------:R-:W-:Y:S02]  /*0e10*/  FSETP.NEU.FTZ.AND P0, PT, R3, R0, PT ;  /* 0x000000000300720b */ /* 0x000fe40003f1d000 */
[----:B------:R-:W-:Y:S02]  /*0e20*/  SHF.L.U32 R5, R4, R5, RZ ;  /* 0x0000000504057219 */ /* 0x000fe400000006ff */
[----:B------:R-:W-:Y:S02]  /*0e30*/  SEL R3, R7, RZ, P2 ;  /* 0x000000ff07037207 */ /* 0x000fe40001000000 */
[----:B------:R-:W-:Y:S02]  /*0e40*/  ISETP.NE.AND P1, PT, R5, RZ, P1 ;  /* 0x000000ff0500720c */ /* 0x000fe40000f25270 */
[----:B------:R-:W-:Y:S02]  /*0e50*/  SHF.R.U32.HI R3, RZ, R3, R4 ;  /* 0x00000003ff037219 */ /* 0x000fe40000011604 */
[----:B------:R-:W-:-:S02]  /*0e60*/  PLOP3.LUT P0, PT, P0, P1, PT, 0xf8, 0x8f ;  /* 0x00000000008f781c */ /* 0x000fc40000703f70 */
[----:B------:R-:W-:Y:S02]  /*0e70*/  SHF.R.U32.HI R5, RZ, 0x1, R3 ;  /* 0x00000001ff057819 */ /* 0x000fe40000011603 */
[----:B------:R-:W-:-:S04]  /*0e80*/  SEL R0, RZ, 0x1, !P0 ;  /* 0x00000001ff007807 */ /* 0x000fc80004000000 */
[----:B------:R-:W-:-:S04]  /*0e90*/  LOP3.LUT R0, R0, 0x1, R5, 0xf8, !PT ;  /* 0x0000000100007812 */ /* 0x000fc800078ef805 */
[----:B------:R-:W-:-:S05]  /*0ea0*/  LOP3.LUT R0, R0, R3, RZ, 0xc0, !PT ;  /* 0x0000000300007212 */ /* 0x000fca00078ec0ff */
[----:B------:R-:W-:-:S05]  /*0eb0*/  IMAD.IADD R5, R5, 0x1, R0 ;  /* 0x0000000105057824 */ /* 0x000fca00078e0200 */
[----:B------:R-:W-:Y:S01]  /*0ec0*/  LOP3.LUT R6, R5, R6, RZ, 0xfc, !PT ;  /* 0x0000000605067212 */ /* 0x000fe200078efcff */
[----:B------:R-:W-:Y:S06]  /*0ed0*/  BRA `(.L_x_19) ;  /* 0x0000000000347947 */ /* 0x000fec0003800000 */
.L_x_18:
[----:B------:R-:W-:-:S04]  /*0ee0*/  LOP3.LUT R6, R6, 0x80000000, RZ, 0xc0, !PT ;  /* 0x8000000006067812 */ /* 0x000fc800078ec0ff */
[----:B------:R-:W-:Y:S01]  /*0ef0*/  LOP3.LUT R6, R6, 0x7f800000, RZ, 0xfc, !PT ;  /* 0x7f80000006067812 */ /* 0x000fe200078efcff */
[----:B------:R-:W-:Y:S06]  /*0f00*/  BRA `(.L_x_19) ;  /* 0x0000000000287947 */ /* 0x000fec0003800000 */
.L_x_17:
[----:B------:R-:W-:Y:S01]  /*0f10*/  IMAD R6, R4, 0x800000, R6 ;  /* 0x0080000004067824 */ /* 0x000fe200078e0206 */
[----:B------:R-:W-:Y:S06]  /*0f20*/  BRA `(.L_x_19) ;  /* 0x0000000000207947 */ /* 0x000fec0003800000 */
.L_x_16:
[----:B------:R-:W-:-:S04]  /*0f30*/  LOP3.LUT R6, R6, 0x80000000, R3, 0x48, !PT ;  /* 0x8000000006067812 */ /* 0x000fc800078e4803 */
[----:B------:R-:W-:Y:S01]  /*0f40*/  LOP3.LUT R6, R6, 0x7f800000, RZ, 0xfc, !PT ;  /* 0x7f80000006067812 */ /* 0x000fe200078efcff */
[----:B------:R-:W-:Y:S06]  /*0f50*/  BRA `(.L_x_19) ;  /* 0x0000000000147947 */ /* 0x000fec0003800000 */
.L_x_15:
[----:B------:R-:W-:Y:S01]  /*0f60*/  LOP3.LUT R6, R6, 0x80000000, R3, 0x48, !PT ;  /* 0x8000000006067812 */ /* 0x000fe200078e4803 */
[----:B------:R-:W-:Y:S06]  /*0f70*/  BRA `(.L_x_19) ;  /* 0x00000000000c7947 */ /* 0x000fec0003800000 */
.L_x_14:
[----:B------:R-:W0:Y:S01]  /*0f80*/  MUFU.RSQ R6, -QNAN ;  /* 0xffc0000000067908 */ /* 0x000e220000001400 */
[----:B------:R-:W-:Y:S05]  /*0f90*/  BRA `(.L_x_19) ;  /* 0x0000000000047947 */ /* 0x000fea0003800000 */
.L_x_13:
[----:B------:R-:W-:-:S07]  /*0fa0*/  FADD.FTZ R6, R0, 255 ;  /* 0x437f000000067421 */ /* 0x000fce0000010000 */
.L_x_19:
[----:B------:R-:W-:-:S04]  /*0fb0*/  IMAD.MOV.U32 R3, RZ, RZ, 0x0 ;  /* 0x00000000ff037424 */ /* 0x000fc800078e00ff */
[----:B0-----:R-:W-:Y:S05]  /*0fc0*/  RET.REL.NODEC R2 `(_Z16KernelReduction2iPiS_Pf) ;  /* 0xfffffff0020c7950 */ /* 0x001fea0003c3ffff */
.L_x_20:
        /* <DEDUP_REMOVED lines=11> */
.L_x_42:


//--------------------- .text._Z16KernelReduction1iPiS_S_ --------------------------
	.section	.text._Z16KernelReduction1iPiS_S_,"ax",@progbits
	.align	128
        .global         _Z16KernelReduction1iPiS_S_
        .type           _Z16KernelReduction1iPiS_S_,@function
        .size           _Z16KernelReduction1iPiS_S_,(.L_x_46 - _Z16KernelReduction1iPiS_S_)
        .other          _Z16KernelReduction1iPiS_S_,@"STO_CUDA_ENTRY STV_DEFAULT"
_Z16KernelReduction1iPiS_S_:
.text._Z16KernelReduction1iPiS_S_:
[----:B------:R-:W-:Y:S01]  /*0000*/  LDC R1, c[0x0][0x37c] ;  /* 0x0000df00ff017b82 */ /* 0x000fe20000000800 */
[----:B------:R-:W0:Y:S07]  /*0010*/  S2R R3, SR_TID.X ;  /* 0x0000000000037919 */ /* 0x000e2e0000002100 */
[----:B------:R-:W1:Y:S01]  /*0020*/  S2UR UR6, SR_CgaCtaId ;  /* 0x00000000000679c3 */ /* 0x000e620000008800 */
[----:B------:R-:W2:Y:S01]  /*0030*/  LDCU UR8, c[0x0][0x360] ;  /* 0x00006c00ff0877ac */ /* 0x000ea20008000800 */
[----:B------:R-:W-:Y:S01]  /*0040*/  IMAD.MOV.U32 R7, RZ, RZ, 0x7fffffff ;  /* 0x7fffffffff077424 */ /* 0x000fe200078e00ff */
[----:B------:R-:W3:Y:S01]  /*0050*/  S2R R0, SR_CTAID.X ;  /* 0x0000000000007919 */ /* 0x000ee20000002500 */
[----:B------:R-:W-:Y:S01]  /*0060*/  BSSY.RECONVERGENT B0, `(.L_x_21) ;  /* 0x0000034000007945 */ /* 0x000fe20003800200 */
[----:B------:R-:W-:Y:S01]  /*0070*/  UMOV UR4, 0x400 ;  /* 0x0000040000047882 */ /* 0x000fe20000000000 */
[----:B------:R-:W4:Y:S01]  /*0080*/  LDCU UR9, c[0x0][0x380] ;  /* 0x00007000ff0977ac */ /* 0x000f220008000800 */
[----:B------:R-:W-:Y:S01]  /*0090*/  UIADD3 UR5, UPT, UPT, UR4, 0x1000, URZ ;  /* 0x0000100004057890 */ /* 0x000fe2000fffe0ff */
[----:B--2---:R-:W-:Y:S01]  /*00a0*/  IMAD.U32 R11, RZ, RZ, UR8 ;  /* 0x00000008ff0b7e24 */ /* 0x004fe2000f8e00ff */
[----:B-1----:R-:W-:-:S02]  /*00b0*/  ULEA UR4, UR6, UR4, 0x18 ;  /* 0x0000000406047291 */ /* 0x002fc4000f8ec0ff */
[----:B------:R-:W-:Y:S01]  /*00c0*/  ULEA UR5, UR6, UR5, 0x18 ;  /* 0x0000000506057291 */ /* 0x000fe2000f8ec0ff */
[----:B------:R-:W1:Y:S03]  /*00d0*/  LDCU.64 UR6, c[0x0][0x358] ;  /* 0x00006b00ff0677ac */ /* 0x000e660008000a00 */
[C---:B0-----:R-:W-:Y:S01]  /*00e0*/  LEA R4, R3.reuse, UR4, 0x2 ;  /* 0x0000000403047c11 */ /* 0x041fe2000f8e10ff */
[----:B------:R-:W-:Y:S01]  /*00f0*/  USHF.L.U32 UR4, UR8, 0x1, URZ ;  /* 0x0000000108047899 */ /* 0x000fe200080006ff */
[----:B------:R-:W-:-:S03]  /*0100*/  LEA R2, R3, UR5, 0x2 ;  /* 0x0000000503027c11 */ /* 0x000fc6000f8e10ff */
[----:B------:R0:W-:Y:S02]  /*0110*/  STS [R4], RZ ;  /* 0x000000ff04007388 */ /* 0x0001e40000000800 */
[----:B---3--:R-:W-:Y:S02]  /*0120*/  IMAD R5, R0, UR4, R3 ;  /* 0x0000000400057c24 */ /* 0x008fe4000f8e0203 */
[----:B------:R0:W-:Y:S03]  /*0130*/  STS [R2], R7 ;  /* 0x0000000702007388 */ /* 0x0001e60000000800 */
[----:B----4-:R-:W-:-:S13]  /*0140*/  ISETP.GE.U32.AND P0, PT, R5, UR9, PT ;  /* 0x0000000905007c0c */ /* 0x010fda000bf06070 */
[----:B01----:R-:W-:Y:S05]  /*0150*/  @P0 BRA `(.L_x_22) ;  /* 0x0000000000900947 */ /* 0x003fea0003800000 */
[----:B------:R-:W0:Y:S01]  /*0160*/  LDC R10, c[0x0][0x370] ;  /* 0x0000dc00ff0a7b82 */ /* 0x000e220000000800 */
[----:B------:R-:W-:Y:S02]  /*0170*/  IMAD.MOV.U32 R12, RZ, RZ, RZ ;  /* 0x000000ffff0c7224 */ /* 0x000fe400078e00ff */
[----:B------:R-:W-:-:S05]  /*0180*/  IMAD.MOV.U32 R13, RZ, RZ, 0x7fffffff ;  /* 0x7fffffffff0d7424 */ /* 0x000fca00078e00ff */
[----:B------:R-:W1:Y:S08]  /*0190*/  LDC R14, c[0x0][0x380] ;  /* 0x0000e000ff0e7b82 */ /* 0x000e700000000800 */
[----:B------:R-:W2:Y:S01]  /*01a0*/  LDC.64 R6, c[0x0][0x388] ;  /* 0x0000e200ff067b82 */ /* 0x000ea20000000a00 */
[----:B0-----:R-:W-:-:S07]  /*01b0*/  IMAD R10, R10, UR4, RZ ;  /* 0x000000040a0a7c24 */ /* 0x001fce000f8e02ff */
.L_x_27:
[----:B012---:R-:W-:-:S06]  /*01c0*/  IMAD.WIDE.U32 R8, R5, 0x4, R6 ;  /* 0x0000000405087825 */ /* 0x007fcc00078e0006 */
[----:B------:R-:W2:Y:S01]  /*01d0*/  LDG.E R9, desc[UR6][R8.64] ;  /* 0x0000000608097981 */ /* 0x000ea2000c1e1900 */
[----:B------:R-:W-:Y:S01]  /*01e0*/  IMAD.IADD R15, R11, 0x1, R5 ;  /* 0x000000010b0f7824 */ /* 0x000fe200078e0205 */
[----:B------:R-:W-:Y:S04]  /*01f0*/  BSSY.RECONVERGENT B1, `(.L_x_23) ;  /* 0x000000a000017945 */ /* 0x000fe80003800200 */
[----:B-1----:R-:W-:Y:S02]  /*0200*/  ISETP.GE.U32.AND P0, PT, R15, R14, PT ;  /* 0x0000000e0f00720c */ /* 0x002fe40003f06070 */
[----:B--2---:R-:W-:-:S13]  /*0210*/  ISETP.GE.AND P1, PT, R9, RZ, PT ;  /* 0x000000ff0900720c */ /* 0x004fda0003f26270 */
[----:B------:R-:W-:Y:S05]  /*0220*/  @!P1 BRA `(.L_x_24) ;  /* 0x0000000000189947 */ /* 0x000fea0003800000 */
[-C--:B------:R-:W-:Y:S02]  /*0230*/  ISETP.GE.AND P1, PT, R12, R9.reuse, PT ;  /* 0x000000090c00720c */ /* 0x080fe40003f26270 */
[----:B------:R-:W-:-:S11]  /*0240*/  ISETP.GT.AND P2, PT, R13, R9, PT ;  /* 0x000000090d00720c */ /* 0x000fd60003f44270 */
[----:B------:R0:W-:Y:S01]  /*0250*/  @!P1 STS [R4], R9 ;  /* 0x0000000904009388 */ /* 0x0001e20000000800 */
[--C-:B------:R-:W-:Y:S02]  /*0260*/  @!P1 IMAD.MOV.U32 R12, RZ, RZ, R9.reuse ;  /* 0x000000ffff0c9224 */ /* 0x100fe400078e0009 */
[----:B------:R-:W-:Y:S01]  /*0270*/  @P2 IMAD.MOV.U32 R13, RZ, RZ, R9 ;  /* 0x000000ffff0d2224 */ /* 0x000fe200078e0009 */
[----:B------:R0:W-:Y:S06]  /*0280*/  @P2 STS [R2], R9 ;  /* 0x0000000902002388 */ /* 0x0001ec0000000800 */
.L_x_24:
[----:B------:R-:W-:Y:S05]  /*0290*/  BSYNC.RECONVERGENT B1 ;  /* 0x0000000000017941 */ /* 0x000fea0003800200 */
.L_x_23:
[----:B------:R-:W-:Y:S04]  /*02a0*/  BSSY.RECONVERGENT B1, `(.L_x_25) ;  /* 0x000000c000017945 */ /* 0x000fe80003800200 */
[----:B------:R-:W-:Y:S05]  /*02b0*/  @P0 BRA `(.L_x_26) ;  /* 0x0000000000280947 */ /* 0x000fea0003800000 */
[----:B0-----:R-:W-:-:S06]  /*02c0*/  IMAD.WIDE.U32 R8, R15, 0x4, R6 ;  /* 0x000000040f087825 */ /* 0x001fcc00078e0006 */
[----:B------:R-:W2:Y:S02]  /*02d0*/  LDG.E R9, desc[UR6][R8.64] ;  /* 0x0000000608097981 */ /* 0x000ea4000c1e1900 */
        /* <DEDUP_REMOVED lines=8> */
.L_x_26:
[----:B------:R-:W-:Y:S05]  /*0360*/  BSYNC.RECONVERGENT B1 ;  /* 0x0000000000017941 */ /* 0x000fea0003800200 */
.L_x_25:
[----:B------:R-:W-:-:S05]  /*0370*/  IMAD.IADD R5, R10, 0x1, R5 ;  /* 0x000000010a057824 */ /* 0x000fca00078e0205 */
[----:B------:R-:W-:-:S13]  /*0380*/  ISETP.GE.U32.AND P0, PT, R5, R14, PT ;  /* 0x0000000e0500720c */ /* 0x000fda0003f06070 */
[----:B------:R-:W-:Y:S05]  /*0390*/  @!P0 BRA `(.L_x_27) ;  /* 0xfffffffc00888947 */ /* 0x000fea000383ffff */
.L_x_22:
[----:B------:R-:W-:Y:S05]  /*03a0*/  BSYNC.RECONVERGENT B0 ;  /* 0x0000000000007941 */ /* 0x000fea0003800200 */
.L_x_21:
[----:B------:R-:W-:Y:S01]  /*03b0*/  BAR.SYNC.DEFER_BLOCKING 0x0 ;  /* 0x0000000000007b1d */ /* 0x000fe20000010000 */
[----:B------:R-:W-:-:S13]  /*03c0*/  ISETP.GE.U32.AND P0, PT, R11, 0x42, PT ;  /* 0x000000420b00780c */ /* 0x000fda0003f06070 */
[----:B------:R-:W-:Y:S05]  /*03d0*/  @!P0 BRA `(.L_x_28) ;  /* 0x00000000004c8947 */ /* 0x000fea0003800000 */
.L_x_31:
        /* <DEDUP_REMOVED lines=15> */
.L_x_30:
[----:B------:R-:W-:Y:S05]  /*04d0*/  BSYNC.RECONVERGENT B0 ;  /* 0x0000000000007941 */ /* 0x000fea0003800200 */
.L_x_29:
[----:B------:R-:W-:Y:S01]  /*04e0*/  BAR.SYNC.DEFER_BLOCKING 0x0 ;  /* 0x0000000000007b1d */ /* 0x000fe20000010000 */
[----:B------:R-:W-:-:S13]  /*04f0*/  ISETP.GT.U32.AND P0, PT, R8, 0x83, PT ;  /* 0x000000830800780c */ /* 0x000fda0003f04070 */
[----:B------:R-:W-:Y:S05]  /*0500*/  @P0 BRA `(.L_x_31) ;  /* 0xfffffffc00b40947 */ /* 0x000fea000383ffff */
.L_x_28:
        /* <DEDUP_REMOVED lines=9> */
[----:B--2---:R-:W2:Y:S02]  /*05a0*/  LDS R7, [R4+0x40] ;  /* 0x0000400004077984 */ /* 0x004ea40000000800 */
[----:B--2---:R-:W-:-:S13]  /*05b0*/  ISETP.GE.AND P0, PT, R6, R7, PT ;  /* 0x000000070600720c */ /* 0x004fda0003f06270 */
[----:B------:R-:W2:Y:S04]  /*05c0*/  @!P0 LDS R7, [R4+0x40] ;  /* 0x0000400004078984 */ /* 0x000ea80000000800 */
[----:B--2---:R-:W-:Y:S04]  /*05d0*/  @!P0 STS [R4], R7 ;  /* 0x0000000704008388 */ /* 0x004fe80000000800 */
        /* <DEDUP_REMOVED lines=52> */
[----:B------:R-:W-:-:S07]  /*0920*/  UMOV UR4, 0x400 ;  /* 0x0000040000047882 */ /* 0x000fce0000000000 */
[----:B0-----:R-:W0:Y:S08]  /*0930*/  LDC.64 R2, c[0x0][0x398] ;  /* 0x0000e600ff027b82 */ /* 0x001e300000000a00 */
[----:B------:R-:W2:Y:S01]  /*0940*/  LDC.64 R4, c[0x0][0x390] ;  /* 0x0000e400ff047b82 */ /* 0x000ea20000000a00 */
[----:B-1----:R-:W-:Y:S01]  /*0950*/  ULEA UR4, UR5, UR4, 0x18 ;  /* 0x0000000405047291 */ /* 0x002fe2000f8ec0ff */
[----:B0-----:R-:W-:-:S08]  /*0960*/  IMAD.WIDE.U32 R2, R0, 0x4, R2 ;  /* 0x0000000400027825 */ /* 0x001fd000078e0002 */
[----:B------:R-:W0:Y:S04]  /*0970*/  LDS R7, [UR4] ;  /* 0x00000004ff077984 */ /* 0x000e280008000800 */
[----:B------:R-:W1:Y:S01]  /*0980*/  LDS R9, [UR4+0x1000] ;  /* 0x00100004ff097984 */ /* 0x000e620008000800 */
[----:B--2---:R-:W-:-:S03]  /*0990*/  IMAD.WIDE.U32 R4, R0, 0x4, R4 ;  /* 0x0000000400047825 */ /* 0x004fc600078e0004 */
[----:B0-----:R-:W-:Y:S04]  /*09a0*/  STG.E desc[UR6][R2.64], R7 ;  /* 0x0000000702007986 */ /* 0x001fe8000c101906 */
[----:B-1----:R-:W-:Y:S01]  /*09b0*/  STG.E desc[UR6][R4.64], R9 ;  /* 0x0000000904007986 */ /* 0x002fe2000c101906 */
[----:B------:R-:W-:Y:S05]  /*09c0*/  EXIT ;  /* 0x000000000000794d */ /* 0x000fea0003800000 */
.L_x_32:
        /* <DEDUP_REMOVED lines=11> */
.L_x_46:


//--------------------- .text._Z12KernelSobel1iiPhPii --------------------------
	.section	.text._Z12KernelSobel1iiPhPii,"ax",@progbits
	.align	128
        .global         _Z12KernelSobel1iiPhPii
        .type           _Z12KernelSobel1iiPhPii,@function
        .size           _Z12KernelSobel1iiPhPii,(.L_x_43 - _Z12KernelSobel1iiPhPii)
        .other          _Z12KernelSobel1iiPhPii,@"STO_CUDA_ENTRY STV_DEFAULT"
_Z12KernelSobel1iiPhPii:
.text._Z12KernelSobel1iiPhPii:
        /* <DEDUP_REMOVED lines=17> */
[C---:B------:R-:W-:Y:S01]  /*0110*/  ISETP.EQ.OR P0, PT, R3.reuse, RZ, !P0 ;  /* 0x000000ff0300720c */ /* 0x040fe20004702670 */
[----:B------:R-:W0:Y:S03]  /*0120*/  LDCU.64 UR6, c[0x0][0x358] ;  /* 0x00006b00ff0677ac */ /* 0x000e260008000a00 */
[----:B------:R-:W-:-:S04]  /*0130*/  ISETP.EQ.OR P0, PT, R3, UR5, P0 ;  /* 0x0000000503007c0c */ /* 0x000fc80008702670 */
[----:B------:R-:W-:-:S13]  /*0140*/  ISETP.EQ.OR P0, PT, R0, UR4, P0 ;  /* 0x0000000400007c0c */ /* 0x000fda0008702670 */
[----:B0-----:R-:W-:Y:S05]  /*0150*/  @P0 BRA `(.L_x_33) ;  /* 0x0000000000f80947 */ /* 0x001fea0003800000 */
[----:B------:R-:W0:Y:S01]  /*0160*/  LDC R11, c[0x0][0x380] ;  /* 0x0000e000ff0b7b82 */ /* 0x000e220000000800 */
[----:B------:R-:W1:Y:S01]  /*0170*/  LDCU.64 UR4, c[0x0][0x388] ;  /* 0x00007100ff0477ac */ /* 0x000e620008000a00 */
[----:B------:R-:W-:Y:S02]  /*0180*/  VIADD R2, R0, 0xffffffff ;  /* 0xffffffff00027836 */ /* 0x000fe40000000000 */
[----:B------:R-:W-:-:S04]  /*0190*/  IMAD R5, R3, 0x3, RZ ;  /* 0x0000000303057824 */ /* 0x000fc800078e02ff */
[-C--:B0-----:R-:W-:Y:S02]  /*01a0*/  IMAD R2, R2, R11.reuse, R5 ;  /* 0x0000000b02027224 */ /* 0x081fe400078e0205 */
[----:B------:R-:W-:Y:S02]  /*01b0*/  IMAD R4, R0, R11, R11 ;  /* 0x0000000b00047224 */ /* 0x000fe400078e020b */
[----:B------:R-:W-:-:S03]  /*01c0*/  VIADD R2, R2, 0xfffffffd ;  /* 0xfffffffd02027836 */ /* 0x000fc60000000000 */
[----:B------:R-:W-:Y:S02]  /*01d0*/  IADD3 R7, PT, PT, R5, 0x3, R4 ;  /* 0x0000000305077810 */ /* 0x000fe40007ffe004 */
[C---:B-1----:R-:W-:Y:S02]  /*01e0*/  IADD3 R4, P1, PT, R2.reuse, UR4, RZ ;  /* 0x0000000402047c10 */ /* 0x042fe4000ff3e0ff */
[C---:B------:R-:W-:Y:S02]  /*01f0*/  IADD3 R8, P0, PT, R7.reuse, UR4, RZ ;  /* 0x0000000407087c10 */ /* 0x040fe4000ff1e0ff */
[----:B------:R-:W-:Y:S02]  /*0200*/  LEA.HI.X.SX32 R5, R2, UR5, 0x1, P1 ;  /* 0x0000000502057c11 */ /* 0x000fe400088f0eff */
[----:B------:R-:W-:Y:S02]  /*0210*/  IADD3 R6, P1, PT, R4, R11, RZ ;  /* 0x0000000b04067210 */ /* 0x000fe40007f3e0ff */
[----:B------:R-:W-:Y:S01]  /*0220*/  LEA.HI.X.SX32 R9, R7, UR5, 0x1, P0 ;  /* 0x0000000507097c11 */ /* 0x000fe200080f0eff */
[----:B------:R-:W2:Y:S01]  /*0230*/  LDG.E.U8 R2, desc[UR6][R4.64] ;  /* 0x0000000604027981 */ /* 0x000ea2000c1e1100 */
[----:B------:R-:W-:-:S03]  /*0240*/  LEA.HI.X.SX32 R7, R11, R5, 0x1, P1 ;  /* 0x000000050b077211 */ /* 0x000fc600008f0eff */
[----:B------:R-:W2:Y:S04]  /*0250*/  LDG.E.U8 R13, desc[UR6][R4.64+0x3] ;  /* 0x00000306040d7981 */ /* 0x000ea8000c1e1100 */
[----:B------:R-:W3:Y:S04]  /*0260*/  LDG.E.U8 R11, desc[UR6][R8.64] ;  /* 0x00000006080b7981 */ /* 0x000ee8000c1e1100 */
[----:B------:R-:W4:Y:S04]  /*0270*/  LDG.E.U8 R12, desc[UR6][R8.64+-0x6] ;  /* 0xfffffa06080c7981 */ /* 0x000f28000c1e1100 */
[----:B------:R-:W4:Y:S04]  /*0280*/  LDG.E.U8 R19, desc[UR6][R8.64+-0x3] ;  /* 0xfffffd0608137981 */ /* 0x000f28000c1e1100 */
[----:B------:R-:W5:Y:S04]  /*0290*/  LDG.E.U8 R10, desc[UR6][R6.64] ;  /* 0x00000006060a7981 */ /* 0x000f68000c1e1100 */
[----:B------:R-:W5:Y:S04]  /*02a0*/  LDG.E.U8 R15, desc[UR6][R4.64+0x6] ;  /* 0x00000606040f7981 */ /* 0x000f68000c1e1100 */
[----:B------:R-:W5:Y:S01]  /*02b0*/  LDG.E.U8 R17, desc[UR6][R6.64+0x6] ;  /* 0x0000060606117981 */ /* 0x000f62000c1e1100 */
[----:B------:R-:W-:Y:S01]  /*02c0*/  BSSY.RECONVERGENT B0, `(.L_x_34) ;  /* 0x0000020000007945 */ /* 0x000fe20003800200 */
[----:B--2---:R-:W-:Y:S01]  /*02d0*/  IMAD R14, R13, 0x2, R2 ;  /* 0x000000020d0e7824 */ /* 0x004fe200078e0202 */
[----:B---3--:R-:W-:Y:S01]  /*02e0*/  IADD3 R13, PT, PT, R2, R11, RZ ;  /* 0x0000000b020d7210 */ /* 0x008fe20007ffe0ff */
[----:B----4-:R-:W-:-:S04]  /*02f0*/  IMAD R12, R19, 0x2, R12 ;  /* 0x00000002130c7824 */ /* 0x010fc800078e020c */
[----:B-----5:R-:W-:Y:S01]  /*0300*/  IMAD R10, R10, 0x2, R13 ;  /* 0x000000020a0a7824 */ /* 0x020fe200078e020d */
[----:B------:R-:W-:-:S04]  /*0310*/  IADD3 R12, PT, PT, R12, -R14, -R15 ;  /* 0x8000000e0c0c7210 */ /* 0x000fc80007ffe80f */
[----:B------:R-:W-:Y:S01]  /*0320*/  IADD3 R10, PT, PT, -R10, R15, RZ ;  /* 0x0000000f0a0a7210 */ /* 0x000fe20007ffe1ff */
[----:B------:R-:W-:-:S04]  /*0330*/  IMAD.IADD R12, R11, 0x1, R12 ;  /* 0x000000010b0c7824 */ /* 0x000fc800078e020c */
[----:B------:R-:W-:Y:S01]  /*0340*/  IMAD R10, R17, 0x2, R10 ;  /* 0x00000002110a7824 */ /* 0x000fe200078e020a */
[----:B------:R-:W0:Y:S04]  /*0350*/  I2F.F64 R8, R12 ;  /* 0x0000000c00087312 */ /* 0x000e280000201c00 */
[----:B------:R-:W-:-:S04]  /*0360*/  IADD3 R2, PT, PT, R11, R10, RZ ;  /* 0x0000000a0b027210 */ /* 0x000fc80007ffe0ff */
[----:B------:R-:W1:Y:S01]  /*0370*/  I2F.F64 R4, R2 ;  /* 0x0000000200047312 */ /* 0x000e620000201c00 */
[----:B0-----:R-:W-:-:S08]  /*0380*/  DMUL R8, R8, R8 ;  /* 0x0000000808087228 */ /* 0x001fd00000000000 */
[----:B-1----:R-:W-:-:S06]  /*0390*/  DFMA R4, R4, R4, R8 ;  /* 0x000000040404722b */ /* 0x002fcc0000000008 */
[----:B------:R-:W0:Y:S04]  /*03a0*/  MUFU.RSQ64H R7, R5 ;  /* 0x0000000500077308 */ /* 0x000e280000001c00 */
[----:B------:R-:W-:Y:S01]  /*03b0*/  VIADD R6, R5, 0xfcb00000 ;  /* 0xfcb0000005067836 */ /* 0x000fe20000000000 */
[----:B------:R-:W-:Y:S01]  /*03c0*/  MOV R11, 0x3fd80000 ;  /* 0x3fd80000000b7802 */ /* 0x000fe20000000f00 */
[----:B------:R-:W-:-:S04]  /*03d0*/  IMAD.MOV.U32 R10, RZ, RZ, 0x0 ;  /* 0x00000000ff0a7424 */ /* 0x000fc800078e00ff */
[----:B0-----:R-:W-:-:S08]  /*03e0*/  DMUL R8, R6, R6 ;  /* 0x0000000606087228 */ /* 0x001fd00000000000 */
[----:B------:R-:W-:-:S08]  /*03f0*/  DFMA R8, R4, -R8, 1 ;  /* 0x3ff000000408742b */ /* 0x000fd00000000808 */
[----:B------:R-:W-:Y:S02]  /*0400*/  DFMA R10, R8, R10, 0.5 ;  /* 0x3fe00000080a742b */ /* 0x000fe4000000000a */
[----:B------:R-:W-:-:S08]  /*0410*/  DMUL R8, R6, R8 ;  /* 0x0000000806087228 */ /* 0x000fd00000000000 */
[----:B------:R-:W-:Y:S01]  /*0420*/  DFMA R8, R10, R8, R6 ;  /* 0x000000080a08722b */ /* 0x000fe20000000006 */
[----:B------:R-:W-:-:S07]  /*0430*/  ISETP.GE.U32.AND P0, PT, R6, 0x7ca00000, PT ;  /* 0x7ca000000600780c */ /* 0x000fce0003f06070 */
[----:B------:R-:W-:Y:S02]  /*0440*/  DMUL R10, R4, R8 ;  /* 0x00000008040a7228 */ /* 0x000fe40000000000 */
[----:B------:R-:W-:Y:S02]  /*0450*/  VIADD R17, R9, 0xfff00000 ;  /* 0xfff0000009117836 */ /* 0x000fe40000000000 */
[----:B------:R-:W-:-:S04]  /*0460*/  IMAD.MOV.U32 R16, RZ, RZ, R8 ;  /* 0x000000ffff107224 */ /* 0x000fc800078e0008 */
[----:B------:R-:W-:-:S08]  /*0470*/  DFMA R12, R10, -R10, R4 ;  /* 0x8000000a0a0c722b */ /* 0x000fd00000000004 */
[----:B------:R-:W-:Y:S01]  /*0480*/  DFMA R14, R12, R16, R10 ;  /* 0x000000100c0e722b */ /* 0x000fe2000000000a */
[----:B------:R-:W-:Y:S10]  /*0490*/  @!P0 BRA `(.L_x_35) ;  /* 0x0000000000088947 */ /* 0x000ff40003800000 */
[----:B------:R-:W-:-:S07]  /*04a0*/  MOV R2, 0x4c0 ;  /* 0x000004c000027802 */ /* 0x000fce0000000f00 */
[----:B------:R-:W-:Y:S05]  /*04b0*/  CALL.REL.NOINC `($__internal_1_$__cuda_sm20_dsqrt_rn_f64_mediumpath_v1) ;  /* 0x0000000000347944 */ /* 0x000fea0003c00000 */
.L_x_35:
[----:B------:R-:W-:Y:S05]  /*04c0*/  BSYNC.RECONVERGENT B0 ;  /* 0x0000000000007941 */ /* 0x000fea0003800200 */
.L_x_34:
[----:B------:R-:W0:Y:S01]  /*04d0*/  LDC.64 R4, c[0x0][0x390] ;  /* 0x0000e400ff047b82 */ /* 0x000e220000000a00 */
[----:B------:R-:W1:Y:S01]  /*04e0*/  LDCU UR4, c[0x0][0x398] ;  /* 0x00007300ff0477ac */ /* 0x000e620008000800 */
[----:B------:R-:W2:Y:S01]  /*04f0*/  F2I.F64.TRUNC R15, R14 ;  /* 0x0000000e000f7311 */ /* 0x000ea2000030d100 */
[----:B-1----:R-:W-:-:S04]  /*0500*/  IMAD R3, R0, UR4, R3 ;  /* 0x0000000400037c24 */ /* 0x002fc8000f8e0203 */
[----:B0-----:R-:W-:-:S05]  /*0510*/  IMAD.WIDE R2, R3, 0x4, R4 ;  /* 0x0000000403027825 */ /* 0x001fca00078e0204 */
[----:B--2---:R-:W-:Y:S01]  /*0520*/  STG.E desc[UR6][R2.64], R15 ;  /* 0x0000000f02007986 */ /* 0x004fe2000c101906 */
[----:B------:R-:W-:Y:S05]  /*0530*/  EXIT ;  /* 0x000000000000794d */ /* 0x000fea0003800000 */
.L_x_33:
[----:B------:R-:W0:Y:S01]  /*0540*/  LDC.64 R4, c[0x0][0x390] ;  /* 0x0000e400ff047b82 */ /* 0x000e220000000a00 */
[----:B------:R-:W-:-:S04]  /*0550*/  IMAD R3, R0, UR8, R3 ;  /* 0x0000000800037c24 */ /* 0x000fc8000f8e0203 */
[----:B0-----:R-:W-:-:S05]  /*0560*/  IMAD.WIDE R4, R3, 0x4, R4 ;  /* 0x0000000403047825 */ /* 0x001fca00078e0204 */
[----:B------:R-:W-:Y:S01]  /*0570*/  STG.E desc[UR6][R4.64], RZ ;  /* 0x000000ff04007986 */ /* 0x000fe2000c101906 */
[----:B------:R-:W-:Y:S05]  /*0580*/  EXIT ;  /* 0x000000000000794d */ /* 0x000fea0003800000 */
        .weak           $__internal_1_$__cuda_sm20_dsqrt_rn_f64_mediumpath_v1
        .type           $__internal_1_$__cuda_sm20_dsqrt_rn_f64_mediumpath_v1,@function
        .size           $__internal_1_$__cuda_sm20_dsqrt_rn_f64_mediumpath_v1,(.L_x_43 - $__internal_1_$__cuda_sm20_dsqrt_rn_f64_mediumpath_v1)
$__internal_1_$__cuda_sm20_dsqrt_rn_f64_mediumpath_v1:
[----:B------:R-:W-:Y:S01]  /*0590*/  ISETP.GE.U32.AND P0, PT, R6, -0x3400000, PT ;  /* 0xfcc000000600780c */ /* 0x000fe20003f06070 */
[----:B------:R-:W-:Y:S01]  /*05a0*/  BSSY.RECONVERGENT B1, `(.L_x_36) ;  /* 0x0000024000017945 */ /* 0x000fe20003800200 */
[----:B------:R-:W-:-:S11]  /*05b0*/  MOV R9, R17 ;  /* 0x0000001100097202 */ /* 0x000fd60000000f00 */
[----:B------:R-:W-:Y:S05]  /*05c0*/  @!P0 BRA `(.L_x_37) ;  /* 0x0000000000208947 */ /* 0x000fea0003800000 */
[----:B------:R-:W-:-:S10]  /*05d0*/  DFMA.RM R8, R12, R8, R10 ;  /* 0x000000080c08722b */ /* 0x000fd4000000400a */
[----:B------:R-:W-:-:S05]  /*05e0*/  IADD3 R6, P0, PT, R8, 0x1, RZ ;  /* 0x0000000108067810 */ /* 0x000fca0007f1e0ff */
[----:B------:R-:W-:-:S06]  /*05f0*/  IMAD.X R7, RZ, RZ, R9, P0 ;  /* 0x000000ffff077224 */ /* 0x000fcc00000e0609 */
[----:B------:R-:W-:-:S08]  /*0600*/  DFMA.RP R4, -R8, R6, R4 ;  /* 0x000000060804722b */ /* 0x000fd00000008104 */
[----:B------:R-:W-:-:S06]  /*0610*/  DSETP.GT.AND P0, PT, R4, RZ, PT ;  /* 0x000000ff0400722a */ /* 0x000fcc0003f04000 */
[----:B------:R-:W-:Y:S02]  /*0620*/  FSEL R6, R6, R8, P0 ;  /* 0x0000000806067208 */ /* 0x000fe40000000000 */
[----:B------:R-:W-:Y:S01]  /*0630*/  FSEL R7, R7, R9, P0 ;  /* 0x0000000907077208 */ /* 0x000fe20000000000 */
[----:B------:R-:W-:Y:S06]  /*0640*/  BRA `(.L_x_38) ;  /* 0x0000000000647947 */ /* 0x000fec0003800000 */
.L_x_37:
[----:B------:R-:W-:-:S14]  /*0650*/  DSETP.NE.AND P0, PT, R4, RZ, PT ;  /* 0x000000ff0400722a */ /* 0x000fdc0003f05000 */
[----:B------:R-:W-:Y:S05]  /*0660*/  @!P0 BRA `(.L_x_39) ;  /* 0x0000000000588947 */ /* 0x000fea0003800000 */
[----:B------:R-:W-:-:S13]  /*0670*/  ISETP.GE.AND P0, PT, R5, RZ, PT ;  /* 0x000000ff0500720c */ /* 0x000fda0003f06270 */
[----:B------:R-:W-:Y:S01]  /*0680*/  @!P0 IMAD.MOV.U32 R6, RZ, RZ, 0x0 ;  /* 0x00000000ff068424 */ /* 0x000fe200078e00ff */
[----:B------:R-:W-:Y:S01]  /*0690*/  @!P0 MOV R7, 0xfff80000 ;  /* 0xfff8000000078802 */ /* 0x000fe20000000f00 */
[----:B------:R-:W-:Y:S06]  /*06a0*/  @!P0 BRA `(.L_x_38) ;  /* 0x00000000004c8947 */ /* 0x000fec0003800000 */
[----:B------:R-:W-:-:S13]  /*06b0*/  ISETP.GT.AND P0, PT, R5, 0x7fefffff, PT ;  /* 0x7fefffff0500780c */ /* 0x000fda0003f04270 */
[----:B------:R-:W-:Y:S05]  /*06c0*/  @P0 BRA `(.L_x_39) ;  /* 0x0000000000400947 */ /* 0x000fea0003800000 */
[----:B------:R-:W-:Y:S01]  /*06d0*/  DMUL R4, R4, 8.11296384146066816958e+31 ;  /* 0x4690000004047828 */ /* 0x000fe20000000000 */
[----:B------:R-:W-:Y:S01]  /*06e0*/  IMAD.MOV.U32 R6, RZ, RZ, RZ ;  /* 0x000000ffff067224 */ /* 0x000fe200078e00ff */
[----:B------:R-:W-:Y:S01]  /*06f0*/  MOV R11, 0x3fd80000 ;  /* 0x3fd80000000b7802 */ /* 0x000fe20000000f00 */
[----:B------:R-:W-:-:S03]  /*0700*/  IMAD.MOV.U32 R10, RZ, RZ, 0x0 ;  /* 0x00000000ff0a7424 */ /* 0x000fc600078e00ff */
[----:B------:R-:W0:Y:S02]  /*0710*/  MUFU.RSQ64H R7, R5 ;  /* 0x0000000500077308 */ /* 0x000e240000001c00 */
[----:B0-----:R-:W-:-:S08]  /*0720*/  DMUL R8, R6, R6 ;  /* 0x0000000606087228 */ /* 0x001fd00000000000 */
[----:B------:R-:W-:-:S08]  /*0730*/  DFMA R8, R4, -R8, 1 ;  /* 0x3ff000000408742b */ /* 0x000fd00000000808 */
[----:B------:R-:W-:Y:S02]  /*0740*/  DFMA R10, R8, R10, 0.5 ;  /* 0x3fe00000080a742b */ /* 0x000fe4000000000a */
[----:B------:R-:W-:-:S08]  /*0750*/  DMUL R8, R6, R8 ;  /* 0x0000000806087228 */ /* 0x000fd00000000000 */
[----:B------:R-:W-:-:S08]  /*0760*/  DFMA R8, R10, R8, R6 ;  /* 0x000000080a08722b */ /* 0x000fd00000000006 */
[----:B------:R-:W-:Y:S02]  /*0770*/  DMUL R6, R4, R8 ;  /* 0x0000000804067228 */ /* 0x000fe40000000000 */
[----:B------:R-:W-:-:S06]  /*0780*/  VIADD R9, R9, 0xfff00000 ;  /* 0xfff0000009097836 */ /* 0x000fcc0000000000 */
[----:B------:R-:W-:-:S08]  /*0790*/  DFMA R10, R6, -R6, R4 ;  /* 0x80000006060a722b */ /* 0x000fd00000000004 */
[----:B------:R-:W-:-:S10]  /*07a0*/  DFMA R6, R8, R10, R6 ;  /* 0x0000000a0806722b */ /* 0x000fd40000000006 */
[----:B------:R-:W-:Y:S01]  /*07b0*/  VIADD R7, R7, 0xfcb00000 ;  /* 0xfcb0000007077836 */ /* 0x000fe20000000000 */
[----:B------:R-:W-:Y:S06]  /*07c0*/  BRA `(.L_x_38) ;  /* 0x0000000000047947 */ /* 0x000fec0003800000 */
.L_x_39:
[----:B------:R-:W-:-:S11]  /*07d0*/  DADD R6, R4, R4 ;  /* 0x0000000004067229 */ /* 0x000fd60000000004 */
.L_x_38:
[----:B------:R-:W-:Y:S05]  /*07e0*/  BSYNC.RECONVERGENT B1 ;  /* 0x0000000000017941 */ /* 0x000fea0003800200 */
.L_x_36:
[----:B------:R-:W-:Y:S02]  /*07f0*/  HFMA2 R5, -RZ, RZ, 0, 0 ;  /* 0x00000000ff057431 */ /* 0x000fe400000001ff */
[----:B------:R-:W-:Y:S01]  /*0800*/  IMAD.MOV.U32 R4, RZ, RZ, R2 ;  /* 0x000000ffff047224 */ /* 0x000fe200078e0002 */
[----:B------:R-:W-:Y:S01]  /*0810*/  MOV R14, R6 ;  /* 0x00000006000e7202 */ /* 0x000fe20000000f00 */
[----:B------:R-:W-:Y:S02]  /*0820*/  IMAD.MOV.U32 R15, RZ, RZ, R7 ;  /* 0x000000ffff0f7224 */ /* 0x000fe400078e0007 */
[----:B------:R-:W-:Y:S05]  /*0830*/  RET.REL.NODEC R4 `(_Z12KernelSobel1iiPhPii) ;  /* 0xfffffff404f07950 */ /* 0x000fea0003c3ffff */
.L_x_40:
        /* <DEDUP_REMOVED lines=12> */
.L_x_43:


//--------------------- .text._Z9KernelByNiiPhPii --------------------------
	.section	.text._Z9KernelByNiiPhPii,"ax",@progbits
	.align	128
        .global         _Z9KernelByNiiPhPii
        .type           _Z9KernelByNiiPhPii,@function
        .size           _Z9KernelByNiiPhPii,(.L_x_48 - _Z9KernelByNiiPhPii)
        .other          _Z9KernelByNiiPhPii,@"STO_CUDA_ENTRY STV_DEFAULT"
_Z9KernelByNiiPhPii:
.text._Z9KernelByNiiPhPii:
        /* <DEDUP_REMOVED lines=14> */
[----:B------:R-:W0:Y:S01]  /*00e0*/  LDCU UR4, c[0x0][0x380] ;  /* 0x00007000ff0477ac */ /* 0x000e220008000800 */
[----:B------:R-:W1:Y:S01]  /*00f0*/  LDCU.64 UR6, c[0x0][0x388] ;  /* 0x00007100ff0677ac */ /* 0x000e620008000a00 */
[----:B0-----:R-:W-:Y:S01]  /*0100*/  IMAD R3, R0, UR4, RZ ;  /* 0x0000000400037c24 */ /* 0x001fe2000f8e02ff */
[----:B------:R-:W0:Y:S03]  /*0110*/  LDCU.64 UR4, c[0x0][0x358] ;  /* 0x00006b00ff0477ac */ /* 0x000e260008000a00 */
[----:B------:R-:W-:-:S05]  /*0120*/  IMAD R3, R2, 0x3, R3 ;  /* 0x0000000302037824 */ /* 0x000fca00078e0203 */
[----:B-1----:R-:W-:-:S04]  /*0130*/  IADD3 R2, P0, PT, R3, UR6, RZ ;  /* 0x0000000603027c10 */ /* 0x002fc8000ff1e0ff */
[----:B------:R-:W-:-:S05]  /*0140*/  LEA.HI.X.SX32 R3, R3, UR7, 0x1, P0 ;  /* 0x0000000703037c11 */ /* 0x000fca00080f0eff */
[----:B0-----:R-:W2:Y:S04]  /*0150*/  LDG.E.U8 R0, desc[UR4][R2.64] ;  /* 0x0000000402007981 */ /* 0x001ea8000c1e1100 */
[----:B------:R-:W2:Y:S04]  /*0160*/  LDG.E.U8 R5, desc[UR4][R2.64+0x1] ;  /* 0x0000010402057981 */ /* 0x000ea8000c1e1100 */
[----:B------:R-:W2:Y:S02]  /*0170*/  LDG.E.U8 R4, desc[UR4][R2.64+0x2] ;  /* 0x0000020402047981 */ /* 0x000ea4000c1e1100 */
[----:B--2---:R-:W-:-:S05]  /*0180*/  IADD3 R0, PT, PT, R4, R5, R0 ;  /* 0x0000000504007210 */ /* 0x004fca0007ffe000 */
[----:B------:R-:W-:-:S05]  /*0190*/  IMAD R0, R0, 0x5556, RZ ;  /* 0x0000555600007824 */ /* 0x000fca00078e02ff */
[----:B------:R-:W-:-:S05]  /*01a0*/  SHF.R.U32.HI R5, RZ, 0x10, R0 ;  /* 0x00000010ff057819 */ /* 0x000fca0000011600 */
[----:B------:R-:W-:Y:S01]  /*01b0*/  STG.E.U8 desc[UR4][R2.64], R5 ;  /* 0x0000000502007986 */ /* 0x000fe2000c101104 */
[----:B------:R-:W-:Y:S05]  /*01c0*/  EXIT ;  /* 0x000000000000794d */ /* 0x000fea0003800000 */
.L_x_41:
        /* <DEDUP_REMOVED lines=11> */
.L_x_48:


//--------------------- .nv.shared.reserved.0     --------------------------
	.section	.nv.shared.reserved.0,"aw",@nobits
	.weak		__nv_reservedSMEM_offset_0_alias
	.size		__nv_reservedSMEM_offset_0_alias, 0, 64
	.other		__nv_reservedSMEM_offset_0_alias,@"STO_CUDA_RESERVED_SHARED STV_DEFAULT"
__nv_reservedSMEM_offset_0_alias:
	.zero		0
	.zero		64


//--------------------- .nv.shared._Z16KernelReduction2iPiS_Pf --------------------------
	.section	.nv.shared._Z16KernelReduction2iPiS_Pf,"aw",@nobits
	.sectionflags	@""
	.align	4
.nv.shared._Z16KernelReduction2iPiS_Pf:
	.zero		9216


//--------------------- .nv.shared._Z16KernelReduction1iPiS_S_ --------------------------
	.section	.nv.shared._Z16KernelReduction1iPiS_S_,"aw",@nobits
	.sectionflags	@""
	.align	4
.nv.shared._Z16KernelReduction1iPiS_S_:
	.zero		9216


//--------------------- .nv.constant0._Z12KernelSobel2iiPhPiiPf --------------------------
	.section	.nv.constant0._Z12KernelSobel2iiPhPiiPf,"a",@progbits
	.sectionflags	@""
	.align	4
.nv.constant0._Z12KernelSobel2iiPhPiiPf:
	.zero		936


//--------------------- .nv.constant0._Z16KernelReduction2iPiS_Pf --------------------------
	.section	.nv.constant0._Z16KernelReduction2iPiS_Pf,"a",@progbits
	.sectionflags	@""
	.align	4
.nv.constant0._Z16KernelReduction2iPiS_Pf:
	.zero		928


//--------------------- .nv.constant0._Z16KernelReduction1iPiS_S_ --------------------------
	.section	.nv.constant0._Z16KernelReduction1iPiS_S_,"a",@progbits
	.sectionflags	@""
	.align	4
.nv.constant0._Z16KernelReduction1iPiS_S_:
	.zero		928


//--------------------- .nv.constant0._Z12KernelSobel1iiPhPii --------------------------
	.section	.nv.constant0._Z12KernelSobel1iiPhPii,"a",@progbits
	.sectionflags	@""
	.align	4
.nv.constant0._Z12KernelSobel1iiPhPii:
	.zero		924


//--------------------- .nv.constant0._Z9KernelByNiiPhPii --------------------------
	.section	.nv.constant0._Z9KernelByNiiPhPii,"a",@progbits
	.sectionflags	@""
	.align	4
.nv.constant0._Z9KernelByNiiPhPii:
	.zero		924


//--------------------- SYMBOLS --------------------------

	.type		.nv.reservedSmem.offset0,@object
	.size		.nv.reservedSmem.offset0,0x4
	.type		.nv.reservedSmem.cap,@object
	.size		.nv.reservedSmem.cap,0x4
